// auto-generated by cutlass_sweep.gemm — config: {"arch": "sm_100", "cluster_m": 1, "cluster_n": 2, "dtype": "e5m2", "stages": 4, "tile_k": 64, "tile_m": 64, "tile_n": 128}
#include "cutlass/cutlass.h"
#include "cutlass/gemm/collective/collective_builder.hpp"
#include "cutlass/gemm/device/gemm_universal_adapter.h"
#include "cutlass/gemm/kernel/gemm_universal.hpp"
#include "cutlass/epilogue/collective/collective_builder.hpp"

using ElemA = cutlass::float_e5m2_t;
using ElemB = cutlass::float_e5m2_t;
using ElemCD = cutlass::float_e5m2_t;
using Acc  = float;
using TileShape    = cute::Shape<cute::_64, cute::_128, cute::_64>;
using ClusterShape = cute::Shape<cute::_1, cute::_2, cute::_1>;

using CollectiveEpilogue = typename cutlass::epilogue::collective::CollectiveBuilder<
    cutlass::arch::Sm100, cutlass::arch::OpClassTensorOp,
    TileShape, ClusterShape,
    cutlass::epilogue::collective::EpilogueTileAuto,
    Acc, Acc,
    ElemCD, cutlass::layout::RowMajor, 128 / cutlass::sizeof_bits<ElemCD>::value,
    ElemCD, cutlass::layout::RowMajor, 128 / cutlass::sizeof_bits<ElemCD>::value,
    cutlass::epilogue::collective::EpilogueScheduleAuto
  >::CollectiveOp;

using CollectiveMainloop = typename cutlass::gemm::collective::CollectiveBuilder<
    cutlass::arch::Sm100, cutlass::arch::OpClassTensorOp,
    ElemA, cutlass::layout::RowMajor, 128 / cutlass::sizeof_bits<ElemA>::value,
    ElemB, cutlass::layout::ColumnMajor, 128 / cutlass::sizeof_bits<ElemB>::value,
    Acc,
    TileShape, ClusterShape,
    cutlass::gemm::collective::StageCount<4>,
    cutlass::gemm::collective::KernelScheduleAuto
  >::CollectiveOp;

using GemmKernel = cutlass::gemm::kernel::GemmUniversal<
    cute::Shape<int,int,int,int>,
    CollectiveMainloop,
    CollectiveEpilogue
>;
using Gemm = cutlass::gemm::device::GemmUniversalAdapter<GemmKernel>;

// Force the device kernel symbol into the cubin without needing a host main.
auto* _anchor = &cutlass::device_kernel<GemmKernel>;


// ===== COMPILED SASS (sm_100a) =====

	.target	sm_100a

	.elftype	@"ET_EXEC"


//--------------------- .note.nv.tkinfo           --------------------------
	.section	.note.nv.tkinfo,"",@"SHT_NOTE"
	.sectionflags	@"SHF_NOTE_NV_TKINFO"
	.tkinfo
        /*0018*/ 	.word	0x00000002
        /*0030*/ 	.string	""
        /*0030*/ 	.string	"ptxas"
        /*0030*/ 	.string	"Cuda compilation tools, release 13.0, V13.0.88"
        /*0030*/ 	.string	"Build cuda_13.0.r13.0/compiler.36424714_0"
        /*0030*/ 	.string	"-arch sm_100a -m 64 "



//--------------------- .note.nv.cuinfo           --------------------------
	.section	.note.nv.cuinfo,"",@"SHT_NOTE"
	.sectionflags	@"SHF_NOTE_NV_CUINFO"
        /*0018*/ 	.short	0x0002
        /*001a*/ 	.short	0x0064
        /*001c*/ 	.short	0x0082
	.zero		2


//--------------------- .nv.info                  --------------------------
	.section	.nv.info,"",@"SHT_CUDA_INFO"
	.align	4


	//----- nvinfo : EIATTR_REGCOUNT
	.align		4
        /*0000*/ 	.byte	0x04, 0x2f
        /*0002*/ 	.short	(.L_19 - .L_18)
	.align		4
.L_18:
        /*0004*/ 	.word	index@(_ZN7cutlass13device_kernelINS_4gemm6kernel13GemmUniversalIN4cute5tupleIJiiiiEEENS1_10collective13CollectiveMmaINS1_35MainloopSm100TmaUmmaWarpSpecializedILi4ELi2ELi4ENS5_IJNS4_1CILi1EEENSA_ILi2EEESB_EEEEENS5_IJNSA_ILi64EEENSA_ILi128EEESF_EEENS_12float_e5m2_tENS5_IJlSB_lEEESI_SJ_NS4_8TiledMMAINS4_8MMA_AtomIJNS4_10MMA_TraitsINS4_19SM100_MMA_F8F6F4_SSEJSI_SI_fSF_SG_NS4_17integral_constantINS4_4UMMA5MajorELSQ_0EEESR_NSO_INSP_7ScaleInELSS_0EEEST_EEEEEENS4_6LayoutINS5_IJSB_SB_SB_EEENS5_IJNSA_ILi0EEESY_SY_EEEEENS5_IJNS4_10UnderscoreES11_S11_EEEEENS4_23SM90_TMA_LOAD_MULTICASTENS4_14ComposedLayoutINS4_7SwizzleILi2ELi4ELi3EEENS4_18smem_ptr_flag_bitsILi8EEENSW_INS5_IJNSA_ILi8EEESF_EEENS5_IJSF_SB_EEEEEEEvNS4_8identityENS4_13SM90_TMA_LOADES1E_vS1F_EENS_8epilogue10collective18CollectiveEpilogueINS1I_23Sm100TmaWarpSpecializedILi2ELi2ELi32ELb0ELb0EEEJSH_NS5_IJNSW_ISF_SB_EES1N_EEESI_SJ_SI_SJ_NS1I_6fusion15FusionCallbacksIS1M_NS1P_17LinearCombinationISI_fSI_fLNS_15FloatRoundStyleE2EEESH_S1O_JEEENS4_5SM1004TMEM4LOAD26SM100_TMEM_LOAD_16dp32b32xES1G_S1E_NS4_39AutoVectorizingCopyWithAssumedAlignmentILi128EEENS4_14SM90_TMA_STOREES1E_S20_S20_EEEvvEEEEvNT_6ParamsE)
        /*0008*/ 	.word	0x00000072


	//----- nvinfo : EIATTR_FRAME_SIZE
	.align		4
.L_19:
        /*000c*/ 	.byte	0x04, 0x11
        /*000e*/ 	.short	(.L_21 - .L_20)
	.align		4
.L_20:
        /*0010*/ 	.word	index@($__internal_2_$__cuda_sm10x_tcgen05_guardrail_trap_unallocated_columns_being_dealloced)
        /*0014*/ 	.word	0x00000000


	//----- nvinfo : EIATTR_FRAME_SIZE
	.align		4
.L_21:
        /*0018*/ 	.byte	0x04, 0x11
        /*001a*/ 	.short	(.L_23 - .L_22)
	.align		4
.L_22:
        /*001c*/ 	.word	index@($__internal_1_$__cuda_sm10x_tcgen05_guardrail_trap_phase_invalid_during_alloc)
        /*0020*/ 	.word	0x00000000


	//----- nvinfo : EIATTR_FRAME_SIZE
	.align		4
.L_23:
        /*0024*/ 	.byte	0x04, 0x11
        /*0026*/ 	.short	(.L_25 - .L_24)
	.align		4
.L_24:
        /*0028*/ 	.word	index@($__internal_0_$__cuda_sm10x_tcgen05_guardrail_trap_col_being_dealloced_not_returned_by_alloc)
        /*002c*/ 	.word	0x00000000


	//----- nvinfo : EIATTR_FRAME_SIZE
	.align		4
.L_25:
        /*0030*/ 	.byte	0x04, 0x11
        /*0032*/ 	.short	(.L_27 - .L_26)
	.align		4
.L_26:
        /*0034*/ 	.word	index@(_ZN7cutlass13device_kernelINS_4gemm6kernel13GemmUniversalIN4cute5tupleIJiiiiEEENS1_10collective13CollectiveMmaINS1_35MainloopSm100TmaUmmaWarpSpecializedILi4ELi2ELi4ENS5_IJNS4_1CILi1EEENSA_ILi2EEESB_EEEEENS5_IJNSA_ILi64EEENSA_ILi128EEESF_EEENS_12float_e5m2_tENS5_IJlSB_lEEESI_SJ_NS4_8TiledMMAINS4_8MMA_AtomIJNS4_10MMA_TraitsINS4_19SM100_MMA_F8F6F4_SSEJSI_SI_fSF_SG_NS4_17integral_constantINS4_4UMMA5MajorELSQ_0EEESR_NSO_INSP_7ScaleInELSS_0EEEST_EEEEEENS4_6LayoutINS5_IJSB_SB_SB_EEENS5_IJNSA_ILi0EEESY_SY_EEEEENS5_IJNS4_10UnderscoreES11_S11_EEEEENS4_23SM90_TMA_LOAD_MULTICASTENS4_14ComposedLayoutINS4_7SwizzleILi2ELi4ELi3EEENS4_18smem_ptr_flag_bitsILi8EEENSW_INS5_IJNSA_ILi8EEESF_EEENS5_IJSF_SB_EEEEEEEvNS4_8identityENS4_13SM90_TMA_LOADES1E_vS1F_EENS_8epilogue10collective18CollectiveEpilogueINS1I_23Sm100TmaWarpSpecializedILi2ELi2ELi32ELb0ELb0EEEJSH_NS5_IJNSW_ISF_SB_EES1N_EEESI_SJ_SI_SJ_NS1I_6fusion15FusionCallbacksIS1M_NS1P_17LinearCombinationISI_fSI_fLNS_15FloatRoundStyleE2EEESH_S1O_JEEENS4_5SM1004TMEM4LOAD26SM100_TMEM_LOAD_16dp32b32xES1G_S1E_NS4_39AutoVectorizingCopyWithAssumedAlignmentILi128EEENS4_14SM90_TMA_STOREES1E_S20_S20_EEEvvEEEEvNT_6ParamsE)
        /*0038*/ 	.word	0x00000000


	//----- nvinfo : EIATTR_MIN_STACK_SIZE
	.align		4
.L_27:
        /*003c*/ 	.byte	0x04, 0x12
        /*003e*/ 	.short	(.L_29 - .L_28)
	.align		4
.L_28:
        /*0040*/ 	.word	index@(_ZN7cutlass13device_kernelINS_4gemm6kernel13GemmUniversalIN4cute5tupleIJiiiiEEENS1_10collective13CollectiveMmaINS1_35MainloopSm100TmaUmmaWarpSpecializedILi4ELi2ELi4ENS5_IJNS4_1CILi1EEENSA_ILi2EEESB_EEEEENS5_IJNSA_ILi64EEENSA_ILi128EEESF_EEENS_12float_e5m2_tENS5_IJlSB_lEEESI_SJ_NS4_8TiledMMAINS4_8MMA_AtomIJNS4_10MMA_TraitsINS4_19SM100_MMA_F8F6F4_SSEJSI_SI_fSF_SG_NS4_17integral_constantINS4_4UMMA5MajorELSQ_0EEESR_NSO_INSP_7ScaleInELSS_0EEEST_EEEEEENS4_6LayoutINS5_IJSB_SB_SB_EEENS5_IJNSA_ILi0EEESY_SY_EEEEENS5_IJNS4_10UnderscoreES11_S11_EEEEENS4_23SM90_TMA_LOAD_MULTICASTENS4_14ComposedLayoutINS4_7SwizzleILi2ELi4ELi3EEENS4_18smem_ptr_flag_bitsILi8EEENSW_INS5_IJNSA_ILi8EEESF_EEENS5_IJSF_SB_EEEEEEEvNS4_8identityENS4_13SM90_TMA_LOADES1E_vS1F_EENS_8epilogue10collective18CollectiveEpilogueINS1I_23Sm100TmaWarpSpecializedILi2ELi2ELi32ELb0ELb0EEEJSH_NS5_IJNSW_ISF_SB_EES1N_EEESI_SJ_SI_SJ_NS1I_6fusion15FusionCallbacksIS1M_NS1P_17LinearCombinationISI_fSI_fLNS_15FloatRoundStyleE2EEESH_S1O_JEEENS4_5SM1004TMEM4LOAD26SM100_TMEM_LOAD_16dp32b32xES1G_S1E_NS4_39AutoVectorizingCopyWithAssumedAlignmentILi128EEENS4_14SM90_TMA_STOREES1E_S20_S20_EEEvvEEEEvNT_6ParamsE)
        /*0044*/ 	.word	0x00000000
.L_29:


//--------------------- .nv.compat                --------------------------
	.section	.nv.compat,"",@"SHT_CUDA_COMPAT_INFO"
	.align	4
        /*0000*/ 	.byte	0x02, 0x09, 0x01, 0x00, 0x02, 0x02, 0x02, 0x00, 0x02, 0x05, 0x05, 0x00, 0x03, 0x07, 0x01, 0x01
        /*0010*/ 	.byte	0x02, 0x03, 0x01, 0x00, 0x02, 0x06, 0x01, 0x00, 0x04, 0x0b, 0x08, 0x00, 0x09, 0x00, 0x00, 0x00
        /*0020*/ 	.byte	0x00, 0x00, 0x00, 0x00


//--------------------- .nv.info._ZN7cutlass13device_kernelINS_4gemm6kernel13GemmUniversalIN4cute5tupleIJiiiiEEENS1_10collective13CollectiveMmaINS1_35MainloopSm100TmaUmmaWarpSpecializedILi4ELi2ELi4ENS5_IJNS4_1CILi1EEENSA_ILi2EEESB_EEEEENS5_IJNSA_ILi64EEENSA_ILi128EEESF_EEENS_12float_e5m2_tENS5_IJlSB_lEEESI_SJ_NS4_8TiledMMAINS4_8MMA_AtomIJNS4_10MMA_TraitsINS4_19SM100_MMA_F8F6F4_SSEJSI_SI_fSF_SG_NS4_17integral_constantINS4_4UMMA5MajorELSQ_0EEESR_NSO_INSP_7ScaleInELSS_0EEEST_EEEEEENS4_6LayoutINS5_IJSB_SB_SB_EEENS5_IJNSA_ILi0EEESY_SY_EEEEENS5_IJNS4_10UnderscoreES11_S11_EEEEENS4_23SM90_TMA_LOAD_MULTICASTENS4_14ComposedLayoutINS4_7SwizzleILi2ELi4ELi3EEENS4_18smem_ptr_flag_bitsILi8EEENSW_INS5_IJNSA_ILi8EEESF_EEENS5_IJSF_SB_EEEEEEEvNS4_8identityENS4_13SM90_TMA_LOADES1E_vS1F_EENS_8epilogue10collective18CollectiveEpilogueINS1I_23Sm100TmaWarpSpecializedILi2ELi2ELi32ELb0ELb0EEEJSH_NS5_IJNSW_ISF_SB_EES1N_EEESI_SJ_SI_SJ_NS1I_6fusion15FusionCallbacksIS1M_NS1P_17LinearCombinationISI_fSI_fLNS_15FloatRoundStyleE2EEESH_S1O_JEEENS4_5SM1004TMEM4LOAD26SM100_TMEM_LOAD_16dp32b32xES1G_S1E_NS4_39AutoVectorizingCopyWithAssumedAlignmentILi128EEENS4_14SM90_TMA_STOREES1E_S20_S20_EEEvvEEEEvNT_6ParamsE --------------------------
	.section	.nv.info._ZN7cutlass13device_kernelINS_4gemm6kernel13GemmUniversalIN4cute5tupleIJiiiiEEENS1_10collective13CollectiveMmaINS1_35MainloopSm100TmaUmmaWarpSpecializedILi4ELi2ELi4ENS5_IJNS4_1CILi1EEENSA_ILi2EEESB_EEEEENS5_IJNSA_ILi64EEENSA_ILi128EEESF_EEENS_12float_e5m2_tENS5_IJlSB_lEEESI_SJ_NS4_8TiledMMAINS4_8MMA_AtomIJNS4_10MMA_TraitsINS4_19SM100_MMA_F8F6F4_SSEJSI_SI_fSF_SG_NS4_17integral_constantINS4_4UMMA5MajorELSQ_0EEESR_NSO_INSP_7ScaleInELSS_0EEEST_EEEEEENS4_6LayoutINS5_IJSB_SB_SB_EEENS5_IJNSA_ILi0EEESY_SY_EEEEENS5_IJNS4_10UnderscoreES11_S11_EEEEENS4_23SM90_TMA_LOAD_MULTICASTENS4_14ComposedLayoutINS4_7SwizzleILi2ELi4ELi3EEENS4_18smem_ptr_flag_bitsILi8EEENSW_INS5_IJNSA_ILi8EEESF_EEENS5_IJSF_SB_EEEEEEEvNS4_8identityENS4_13SM90_TMA_LOADES1E_vS1F_EENS_8epilogue10collective18CollectiveEpilogueINS1I_23Sm100TmaWarpSpecializedILi2ELi2ELi32ELb0ELb0EEEJSH_NS5_IJNSW_ISF_SB_EES1N_EEESI_SJ_SI_SJ_NS1I_6fusion15FusionCallbacksIS1M_NS1P_17LinearCombinationISI_fSI_fLNS_15FloatRoundStyleE2EEESH_S1O_JEEENS4_5SM1004TMEM4LOAD26SM100_TMEM_LOAD_16dp32b32xES1G_S1E_NS4_39AutoVectorizingCopyWithAssumedAlignmentILi128EEENS4_14SM90_TMA_STOREES1E_S20_S20_EEEvvEEEEvNT_6ParamsE,"",@"SHT_CUDA_INFO"
	.sectionflags	@""
	.align	4


	//----- nvinfo : EIATTR_CUDA_API_VERSION
	.align		4
        /*0000*/ 	.byte	0x04, 0x37
        /*0002*/ 	.short	(.L_31 - .L_30)
.L_30:
        /*0004*/ 	.word	0x00000082


	//----- nvinfo : EIATTR_KPARAM_INFO
	.align		4
.L_31:
        /*0008*/ 	.byte	0x04, 0x17
        /*000a*/ 	.short	(.L_33 - .L_32)
.L_32:
        /*000c*/ 	.word	0x00000000
        /*0010*/ 	.short	0x0000
        /*0012*/ 	.short	0x0000
        /*0014*/ 	.byte	0x00, 0xf0, 0x01, 0x20


	//----- nvinfo : EIATTR_AT_ENTRY_FRAGMENTS
	.align		4
.L_33:
        /*0018*/ 	.byte	0x04, 0x4f
        /*001a*/ 	.short	(.L_35 - .L_34)


	//   ....[0]....
.L_34:
        /*001c*/ 	.word	0x00000006


	//----- nvinfo : EIATTR_RESERVED_SMEM_USED
	.align		4
.L_35:
        /*0020*/ 	.byte	0x01, 0x41
	.zero		2


	//----- nvinfo : EIATTR_SPARSE_MMA_MASK
	.align		4
        /*0024*/ 	.byte	0x03, 0x50
        /*0026*/ 	.short	0x0000


	//----- nvinfo : EIATTR_TCGEN05_1CTA_USED
	.align		4
        /*0028*/ 	.byte	0x01, 0x51
	.zero		2


	//----- nvinfo : EIATTR_MAXREG_COUNT
	.align		4
        /*002c*/ 	.byte	0x03, 0x1b
        /*002e*/ 	.short	0x00ff


	//----- nvinfo : EIATTR_NUM_BARRIERS
	.align		4
        /*0030*/ 	.byte	0x02, 0x4c
        /*0032*/ 	.byte	0x07
	.zero		1


	//----- nvinfo : EIATTR_EXTERNS
	.align		4
        /*0034*/ 	.byte	0x04, 0x0f
        /*0036*/ 	.short	(.L_37 - .L_36)


	//   ....[0]....
	.align		4
.L_36:
        /*0038*/ 	.word	index@(__assertfail)


	//----- nvinfo : EIATTR_MERCURY_ISA_VERSION
	.align		4
.L_37:
        /*003c*/ 	.byte	0x03, 0x5f
        /*003e*/ 	.short	0x0101


	//----- nvinfo : EIATTR_INT_WARP_WIDE_INSTR_OFFSETS
	.align		4
        /*0040*/ 	.byte	0x04, 0x31
        /*0042*/ 	.short	(.L_39 - .L_38)


	//   ....[0]....
.L_38:
        /*0044*/ 	.word	0x00003ba0


	//   ....[1]....
        /*0048*/ 	.word	0x00003bc0


	//   ....[2]....
        /*004c*/ 	.word	0x00003bf0


	//   ....[3]....
        /*0050*/ 	.word	0x00004730


	//   ....[4]....
        /*0054*/ 	.word	0x000047a0


	//   ....[5]....
        /*0058*/ 	.word	0x00004870


	//   ....[6]....
        /*005c*/ 	.word	0x00004920


	//----- nvinfo : EIATTR_COOP_GROUP_MASK_REGIDS
	.align		4
.L_39:
        /*0060*/ 	.byte	0x04, 0x29
        /*0062*/ 	.short	(.L_41 - .L_40)


	//   ....[0]....
.L_40:
        /*0064*/ 	.word	0xffffffff


	//   ....[1]....
        /*0068*/ 	.word	0xffffffff


	//   ....[2]....
        /*006c*/ 	.word	0xffffffff


	//   ....[3]....
        /*0070*/ 	.word	0xffffffff


	//   ....[4]....
        /*0074*/ 	.word	0xffffffff


	//   ....[5]....
        /*0078*/ 	.word	0xffffffff


	//   ....[6]....
        /*007c*/ 	.word	0xffffffff


	//   ....[7]....
        /*0080*/ 	.word	0xffffffff


	//   ....[8]....
        /*0084*/ 	.word	0xffffffff


	//   ....[9]....
        /*0088*/ 	.word	0xffffffff


	//   ....[10]....
        /*008c*/ 	.word	0xffffffff


	//   ....[11]....
        /*0090*/ 	.word	0xffffffff


	//   ....[12]....
        /*0094*/ 	.word	0xffffffff


	//   ....[13]....
        /*0098*/ 	.word	0xffffffff


	//----- nvinfo : EIATTR_COOP_GROUP_INSTR_OFFSETS
	.align		4
.L_41:
        /*009c*/ 	.byte	0x04, 0x28
        /*009e*/ 	.short	(.L_43 - .L_42)


	//   ....[0]....
.L_42:
        /*00a0*/ 	.word	0x00000080


	//   ....[1]....
        /*00a4*/ 	.word	0x000004f0


	//   ....[2]....
        /*00a8*/ 	.word	0x000006a0


	//   ....[3]....
        /*00ac*/ 	.word	0x00000800


	//   ....[4]....
        /*00b0*/ 	.word	0x00000900


	//   ....[5]....
        /*00b4*/ 	.word	0x00000a70


	//   ....[6]....
        /*00b8*/ 	.word	0x00000c10


	//   ....[7]....
        /*00bc*/ 	.word	0x00000dc0


	//   ....[8]....
        /*00c0*/ 	.word	0x00001fa0


	//   ....[9]....
        /*00c4*/ 	.word	0x00002e70


	//   ....[10]....
        /*00c8*/ 	.word	0x00003080


	//   ....[11]....
        /*00cc*/ 	.word	0x000030b0


	//   ....[12]....
        /*00d0*/ 	.word	0x00003a80


	//   ....[13]....
        /*00d4*/ 	.word	0x00003cb0


	//----- nvinfo : EIATTR_VRC_CTA_INIT_COUNT
	.align		4
.L_43:
        /*00d8*/ 	.byte	0x02, 0x4a
        /*00da*/ 	.byte	0x80
	.zero		1


	//----- nvinfo : EIATTR_SYSCALL_OFFSETS
	.align		4
        /*00dc*/ 	.byte	0x04, 0x46
        /*00de*/ 	.short	(.L_45 - .L_44)


	//   ....[0]....
.L_44:
        /*00e0*/ 	.word	0x00005530


	//   ....[1]....
        /*00e4*/ 	.word	0x00005670


	//   ....[2]....
        /*00e8*/ 	.word	0x00005ea0


	//   ....[3]....
        /*00ec*/ 	.word	0x00006c30


	//----- nvinfo : EIATTR_MBARRIER_INSTR_OFFSETS
	.align		4
.L_45:
        /*00f0*/ 	.byte	0x04, 0x39
        /*00f2*/ 	.short	(.L_47 - .L_46)


	//   ....[0]....
.L_46:
        /*00f4*/ 	.word	0x00000610
        /*00f8*/ 	.word	0x000000ff
        /*00fc*/ 	.word	0x00000000
        /*0100*/ 	.short	0x0100
        /*0102*/ 	.byte	0x04
	.zero		1


	//   ....[1]....
        /*0104*/ 	.word	0x00000620
        /*0108*/ 	.word	0x000000ff
        /*010c*/ 	.word	0x00000020
        /*0110*/ 	.short	0x0100
        /*0112*/ 	.byte	0x04
	.zero		1


	//   ....[2]....
        /*0114*/ 	.word	0x00000630
        /*0118*/ 	.word	0x000000ff
        /*011c*/ 	.word	0x00000008
        /*0120*/ 	.short	0x0100
        /*0122*/ 	.byte	0x04
	.zero		1


	//   ....[3]....
        /*0124*/ 	.word	0x00000640
        /*0128*/ 	.word	0x000000ff
        /*012c*/ 	.word	0x00000028
        /*0130*/ 	.short	0x0100
        /*0132*/ 	.byte	0x04
	.zero		1


	//   ....[4]....
        /*0134*/ 	.word	0x00000650
        /*0138*/ 	.word	0x000000ff
        /*013c*/ 	.word	0x00000010
        /*0140*/ 	.short	0x0100
        /*0142*/ 	.byte	0x04
	.zero		1


	//   ....[5]....
        /*0144*/ 	.word	0x00000660
        /*0148*/ 	.word	0x000000ff
        /*014c*/ 	.word	0x00000030
        /*0150*/ 	.short	0x0100
        /*0152*/ 	.byte	0x04
	.zero		1


	//   ....[6]....
        /*0154*/ 	.word	0x00000670
        /*0158*/ 	.word	0x000000ff
        /*015c*/ 	.word	0x00000018
        /*0160*/ 	.short	0x0100
        /*0162*/ 	.byte	0x04
	.zero		1


	//   ....[7]....
        /*0164*/ 	.word	0x00000680
        /*0168*/ 	.word	0x000000ff
        /*016c*/ 	.word	0x00000038
        /*0170*/ 	.short	0x0100
        /*0172*/ 	.byte	0x04
	.zero		1


	//   ....[8]....
        /*0174*/ 	.word	0x000007b0
        /*0178*/ 	.word	0x000000ff
        /*017c*/ 	.word	0x00000040
        /*0180*/ 	.short	0x0100
        /*0182*/ 	.byte	0x04
	.zero		1


	//   ....[9]....
        /*0184*/ 	.word	0x000007c0
        /*0188*/ 	.word	0x000000ff
        /*018c*/ 	.word	0x00000050
        /*0190*/ 	.short	0x0100
        /*0192*/ 	.byte	0x04
	.zero		1


	//   ....[10]....
        /*0194*/ 	.word	0x000007d0
        /*0198*/ 	.word	0x000000ff
        /*019c*/ 	.word	0x00000048
        /*01a0*/ 	.short	0x0100
        /*01a2*/ 	.byte	0x04
	.zero		1


	//   ....[11]....
        /*01a4*/ 	.word	0x000007e0
        /*01a8*/ 	.word	0x000000ff
        /*01ac*/ 	.word	0x00000058
        /*01b0*/ 	.short	0x0100
        /*01b2*/ 	.byte	0x04
	.zero		1


	//   ....[12]....
        /*01b4*/ 	.word	0x000008d0
        /*01b8*/ 	.word	0x000000ff
        /*01bc*/ 	.word	0x00000060
        /*01c0*/ 	.short	0x0100
        /*01c2*/ 	.byte	0x06
	.zero		1


	//   ....[13]....
        /*01c4*/ 	.word	0x000008e0
        /*01c8*/ 	.word	0x000000ff
        /*01cc*/ 	.word	0x00000068
        /*01d0*/ 	.short	0x0100
        /*01d2*/ 	.byte	0x06
	.zero		1


	//   ....[14]....
        /*01d4*/ 	.word	0x00000a20
        /*01d8*/ 	.word	0x000000ff
        /*01dc*/ 	.word	0x00000070
        /*01e0*/ 	.short	0x0100
        /*01e2*/ 	.byte	0x06
	.zero		1


	//   ....[15]....
        /*01e4*/ 	.word	0x00000a30
        /*01e8*/ 	.word	0x000000ff
        /*01ec*/ 	.word	0x00000080
        /*01f0*/ 	.short	0x0100
        /*01f2*/ 	.byte	0x06
	.zero		1


	//   ....[16]....
        /*01f4*/ 	.word	0x00000a40
        /*01f8*/ 	.word	0x000000ff
        /*01fc*/ 	.word	0x00000078
        /*0200*/ 	.short	0x0100
        /*0202*/ 	.byte	0x06
	.zero		1


	//   ....[17]....
        /*0204*/ 	.word	0x00000a50
        /*0208*/ 	.word	0x000000ff
        /*020c*/ 	.word	0x00000088
        /*0210*/ 	.short	0x0100
        /*0212*/ 	.byte	0x06
	.zero		1


	//   ....[18]....
        /*0214*/ 	.word	0x00000b80
        /*0218*/ 	.word	0x000000ff
        /*021c*/ 	.word	0x00000090
        /*0220*/ 	.short	0x0100
        /*0222*/ 	.byte	0x04
	.zero		1


	//   ....[19]....
        /*0224*/ 	.word	0x00000b90
        /*0228*/ 	.word	0x000000ff
        /*022c*/ 	.word	0x000000b0
        /*0230*/ 	.short	0x0100
        /*0232*/ 	.byte	0x04
	.zero		1


	//   ....[20]....
        /*0234*/ 	.word	0x00000ba0
        /*0238*/ 	.word	0x000000ff
        /*023c*/ 	.word	0x00000098
        /*0240*/ 	.short	0x0100
        /*0242*/ 	.byte	0x04
	.zero		1


	//   ....[21]....
        /*0244*/ 	.word	0x00000bb0
        /*0248*/ 	.word	0x000000ff
        /*024c*/ 	.word	0x000000b8
        /*0250*/ 	.short	0x0100
        /*0252*/ 	.byte	0x04
	.zero		1


	//   ....[22]....
        /*0254*/ 	.word	0x00000bc0
        /*0258*/ 	.word	0x000000ff
        /*025c*/ 	.word	0x000000a0
        /*0260*/ 	.short	0x0100
        /*0262*/ 	.byte	0x04
	.zero		1


	//   ....[23]....
        /*0264*/ 	.word	0x00000bd0
        /*0268*/ 	.word	0x000000ff
        /*026c*/ 	.word	0x000000c0
        /*0270*/ 	.short	0x0100
        /*0272*/ 	.byte	0x04
	.zero		1


	//   ....[24]....
        /*0274*/ 	.word	0x00000be0
        /*0278*/ 	.word	0x000000ff
        /*027c*/ 	.word	0x000000a8
        /*0280*/ 	.short	0x0100
        /*0282*/ 	.byte	0x04
	.zero		1


	//   ....[25]....
        /*0284*/ 	.word	0x00000bf0
        /*0288*/ 	.word	0x000000ff
        /*028c*/ 	.word	0x000000c8
        /*0290*/ 	.short	0x0100
        /*0292*/ 	.byte	0x04
	.zero		1


	//   ....[26]....
        /*0294*/ 	.word	0x00000ce0
        /*0298*/ 	.word	0x000000ff
        /*029c*/ 	.word	0x000000d0
        /*02a0*/ 	.short	0x0100
        /*02a2*/ 	.byte	0x04
	.zero		1


	//   ....[27]....
        /*02a4*/ 	.word	0x00000cf0
        /*02a8*/ 	.word	0x000000ff
        /*02ac*/ 	.word	0x000000e0
        /*02b0*/ 	.short	0x0100
        /*02b2*/ 	.byte	0x04
	.zero		1


	//   ....[28]....
        /*02b4*/ 	.word	0x00000d00
        /*02b8*/ 	.word	0x000000ff
        /*02bc*/ 	.word	0x000000d8
        /*02c0*/ 	.short	0x0100
        /*02c2*/ 	.byte	0x04
	.zero		1


	//   ....[29]....
        /*02c4*/ 	.word	0x00000d10
        /*02c8*/ 	.word	0x000000ff
        /*02cc*/ 	.word	0x000000e8
        /*02d0*/ 	.short	0x0100
        /*02d2*/ 	.byte	0x04
	.zero		1


	//   ....[30]....
        /*02d4*/ 	.word	0x00001850
        /*02d8*/ 	.word	0x00000000
        /*02dc*/ 	.word	0x000000e0
        /*02e0*/ 	.short	0x010a
        /*02e2*/ 	.byte	0xff
	.zero		1


	//   ....[31]....
        /*02e4*/ 	.word	0x00001870
        /*02e8*/ 	.word	0x00000000
        /*02ec*/ 	.word	0x000000d0
        /*02f0*/ 	.short	0x0101
        /*02f2*/ 	.byte	0xff
	.zero		1


	//   ....[32]....
        /*02f4*/ 	.word	0x00001930
        /*02f8*/ 	.word	0x000000ff
        /*02fc*/ 	.word	0x00000020
        /*0300*/ 	.short	0x010a
        /*0302*/ 	.byte	0x04
	.zero		1


	//   ....[33]....
        /*0304*/ 	.word	0x000019b0
        /*0308*/ 	.word	0x000000ff
        /*030c*/ 	.word	0x00000020
        /*0310*/ 	.short	0x010a
        /*0312*/ 	.byte	0x21
	.zero		1


	//   ....[34]....
        /*0314*/ 	.word	0x00001b40
        /*0318*/ 	.word	0x000000ff
        /*031c*/ 	.word	0x00000020
        /*0320*/ 	.short	0x010a
        /*0322*/ 	.byte	0x08
	.zero		1


	//   ....[35]....
        /*0324*/ 	.word	0x00001c60
        /*0328*/ 	.word	0x000000ff
        /*032c*/ 	.word	0x00000068
        /*0330*/ 	.short	0x0101
        /*0332*/ 	.byte	0x07
	.zero		1


	//   ....[36]....
        /*0334*/ 	.word	0x00001c80
        /*0338*/ 	.word	0x000000ff
        /*033c*/ 	.word	0x00000020
        /*0340*/ 	.short	0x010a
        /*0342*/ 	.byte	0x04
	.zero		1


	//   ....[37]....
        /*0344*/ 	.word	0x00001d00
        /*0348*/ 	.word	0x000000ff
        /*034c*/ 	.word	0x00000020
        /*0350*/ 	.short	0x010a
        /*0352*/ 	.byte	0x11
	.zero		1


	//   ....[38]....
        /*0354*/ 	.word	0x00001e90
        /*0358*/ 	.word	0x000000ff
        /*035c*/ 	.word	0x00000020
        /*0360*/ 	.short	0x010a
        /*0362*/ 	.byte	0x06
	.zero		1


	//   ....[39]....
        /*0364*/ 	.word	0x00001fd0
        /*0368*/ 	.word	0x00000003
        /*036c*/ 	.word	0x00000070
        /*0370*/ 	.short	0x010a
        /*0372*/ 	.byte	0xff
	.zero		1


	//   ....[40]....
        /*0374*/ 	.word	0x00002120
        /*0378*/ 	.word	0x00000000
        /*037c*/ 	.word	0x00000000
        /*0380*/ 	.short	0x0101
        /*0382*/ 	.byte	0xff
	.zero		1


	//   ....[41]....
        /*0384*/ 	.word	0x000026c0
        /*0388*/ 	.word	0x000000ff
        /*038c*/ 	.word	0x00000000
        /*0390*/ 	.short	0x010a
        /*0392*/ 	.byte	0x04
	.zero		1


	//   ....[42]....
        /*0394*/ 	.word	0x00002750
        /*0398*/ 	.word	0x000000ff
        /*039c*/ 	.word	0x00000000
        /*03a0*/ 	.short	0x010a
        /*03a2*/ 	.byte	0x05
	.zero		1


	//   ....[43]....
        /*03a4*/ 	.word	0x000027e0
        /*03a8*/ 	.word	0x000000ff
        /*03ac*/ 	.word	0x00000000
        /*03b0*/ 	.short	0x010a
        /*03b2*/ 	.byte	0x05
	.zero		1


	//   ....[44]....
        /*03b4*/ 	.word	0x00002880
        /*03b8*/ 	.word	0x00000000
        /*03bc*/ 	.word	0x00000000
        /*03c0*/ 	.short	0x010a
        /*03c2*/ 	.byte	0xff
	.zero		1


	//   ....[45]....
        /*03c4*/ 	.word	0x000029c0
        /*03c8*/ 	.word	0x00000002
        /*03cc*/ 	.word	0x000000d0
        /*03d0*/ 	.short	0x010a
        /*03d2*/ 	.byte	0xff
	.zero		1


	//   ....[46]....
        /*03d4*/ 	.word	0x00002a20
        /*03d8*/ 	.word	0x00000004
        /*03dc*/ 	.word	0x00000000
        /*03e0*/ 	.short	0x0101
        /*03e2*/ 	.byte	0xff
	.zero		1


	//   ....[47]....
        /*03e4*/ 	.word	0x00002a40
        /*03e8*/ 	.word	0x000000ff
        /*03ec*/ 	.word	0x00000080
        /*03f0*/ 	.short	0x010a
        /*03f2*/ 	.byte	0x04
	.zero		1


	//   ....[48]....
        /*03f4*/ 	.word	0x00002b60
        /*03f8*/ 	.word	0x00000002
        /*03fc*/ 	.word	0x00000070
        /*0400*/ 	.short	0x010a
        /*0402*/ 	.byte	0xff
	.zero		1


	//   ....[49]....
        /*0404*/ 	.word	0x00002c70
        /*0408*/ 	.word	0x00000002
        /*040c*/ 	.word	0x00000000
        /*0410*/ 	.short	0x0101
        /*0412*/ 	.byte	0xff
	.zero		1


	//   ....[50]....
        /*0414*/ 	.word	0x00002d00
        /*0418*/ 	.word	0x000000ff
        /*041c*/ 	.word	0x00000080
        /*0420*/ 	.short	0x0106
        /*0422*/ 	.byte	0x04
	.zero		1


	//   ....[51]....
        /*0424*/ 	.word	0x00002d20
        /*0428*/ 	.word	0x000000ff
        /*042c*/ 	.word	0x00000080
        /*0430*/ 	.short	0x010a
        /*0432*/ 	.byte	0x04
	.zero		1


	//   ....[52]....
        /*0434*/ 	.word	0x00002db0
        /*0438*/ 	.word	0x000000ff
        /*043c*/ 	.word	0x00000080
        /*0440*/ 	.short	0x0106
        /*0442*/ 	.byte	0x07
	.zero		1


	//   ....[53]....
        /*0444*/ 	.word	0x00002df0
        /*0448*/ 	.word	0x00000000
        /*044c*/ 	.word	0x00000080
        /*0450*/ 	.short	0x010a
        /*0452*/ 	.byte	0xff
	.zero		1


	//   ....[54]....
        /*0454*/ 	.word	0x00003310
        /*0458*/ 	.word	0x00000000
        /*045c*/ 	.word	0x00000070
        /*0460*/ 	.short	0x010a
        /*0462*/ 	.byte	0xff
	.zero		1


	//   ....[55]....
        /*0464*/ 	.word	0x00003410
        /*0468*/ 	.word	0x00000003
        /*046c*/ 	.word	0x00000000
        /*0470*/ 	.short	0x0101
        /*0472*/ 	.byte	0xff
	.zero		1


	//   ....[56]....
        /*0474*/ 	.word	0x00003420
        /*0478*/ 	.word	0x000000ff
        /*047c*/ 	.word	0x00000000
        /*0480*/ 	.short	0x010a
        /*0482*/ 	.byte	0x04
	.zero		1


	//   ....[57]....
        /*0484*/ 	.word	0x000034a0
        /*0488*/ 	.word	0x000000ff
        /*048c*/ 	.word	0x000000b0
        /*0490*/ 	.short	0x010a
        /*0492*/ 	.byte	0x17
	.zero		1


	//   ....[58]....
        /*0494*/ 	.word	0x00003580
        /*0498*/ 	.word	0x000000ff
        /*049c*/ 	.word	0x00000000
        /*04a0*/ 	.short	0x010a
        /*04a2*/ 	.byte	0x05
	.zero		1


	//   ....[59]....
        /*04a4*/ 	.word	0x000036c0
        /*04a8*/ 	.word	0x000000ff
        /*04ac*/ 	.word	0x00000000
        /*04b0*/ 	.short	0x010a
        /*04b2*/ 	.byte	0x04
	.zero		1


	//   ....[60]....
        /*04b4*/ 	.word	0x000038b0
        /*04b8*/ 	.word	0x000000ff
        /*04bc*/ 	.word	0x00000000
        /*04c0*/ 	.short	0x010a
        /*04c2*/ 	.byte	0x04
	.zero		1


	//   ....[61]....
        /*04c4*/ 	.word	0x00003940
        /*04c8*/ 	.word	0x000000ff
        /*04cc*/ 	.word	0x00000000
        /*04d0*/ 	.short	0x010a
        /*04d2*/ 	.byte	0x05
	.zero		1


	//   ....[62]....
        /*04d4*/ 	.word	0x000039d0
        /*04d8*/ 	.word	0x000000ff
        /*04dc*/ 	.word	0x00000000
        /*04e0*/ 	.short	0x010a
        /*04e2*/ 	.byte	0x05
	.zero		1


	//   ....[63]....
        /*04e4*/ 	.word	0x00003a60
        /*04e8*/ 	.word	0x000000ff
        /*04ec*/ 	.word	0x00000000
        /*04f0*/ 	.short	0x010a
        /*04f2*/ 	.byte	0x04
	.zero		1


	//   ....[64]....
        /*04f4*/ 	.word	0x00003f30
        /*04f8*/ 	.word	0x0000000c
        /*04fc*/ 	.word	0x00000070
        /*0500*/ 	.short	0x010a
        /*0502*/ 	.byte	0xff
	.zero		1


	//   ....[65]....
        /*0504*/ 	.word	0x000040a0
        /*0508*/ 	.word	0x00000000
        /*050c*/ 	.word	0x00000000
        /*0510*/ 	.short	0x0101
        /*0512*/ 	.byte	0xff
	.zero		1


	//   ....[66]....
        /*0514*/ 	.word	0x00004530
        /*0518*/ 	.word	0x000000ff
        /*051c*/ 	.word	0x00000068
        /*0520*/ 	.short	0x010a
        /*0522*/ 	.byte	0x15
	.zero		1


	//   ....[67]....
        /*0524*/ 	.word	0x000046b0
        /*0528*/ 	.word	0x000000ff
        /*052c*/ 	.word	0x00000050
        /*0530*/ 	.short	0x010a
        /*0532*/ 	.byte	0x15
	.zero		1


	//   ....[68]....
        /*0534*/ 	.word	0x00004820
        /*0538*/ 	.word	0x000000ff
        /*053c*/ 	.word	0x00000040
        /*0540*/ 	.short	0x010b
        /*0542*/ 	.byte	0x15
	.zero		1


	//   ....[69]....
        /*0544*/ 	.word	0x00004830
        /*0548*/ 	.word	0x000000ff
        /*054c*/ 	.word	0x00000000
        /*0550*/ 	.short	0x0101
        /*0552*/ 	.byte	0x22
	.zero		1


	//   ....[70]....
        /*0554*/ 	.word	0x00004840
        /*0558*/ 	.word	0x000000ff
        /*055c*/ 	.word	0x00000058
        /*0560*/ 	.short	0x010a
        /*0562*/ 	.byte	0x15
	.zero		1


	//   ....[71]....
        /*0564*/ 	.word	0x00004a20
        /*0568*/ 	.word	0x000000ff
        /*056c*/ 	.word	0x00000048
        /*0570*/ 	.short	0x010b
        /*0572*/ 	.byte	0x15
	.zero		1


	//   ....[72]....
        /*0574*/ 	.word	0x00004a30
        /*0578*/ 	.word	0x000000ff
        /*057c*/ 	.word	0x00000000
        /*0580*/ 	.short	0x0101
        /*0582*/ 	.byte	0x21
	.zero		1


	//   ....[73]....
        /*0584*/ 	.word	0x00004a60
        /*0588*/ 	.word	0x000000ff
        /*058c*/ 	.word	0x00000050
        /*0590*/ 	.short	0x010a
        /*0592*/ 	.byte	0x15
	.zero		1


	//   ....[74]....
        /*0594*/ 	.word	0x00004aa0
        /*0598*/ 	.word	0x00000000
        /*059c*/ 	.word	0x00000058
        /*05a0*/ 	.short	0x010a
        /*05a2*/ 	.byte	0xff
	.zero		1


	//   ....[75]....
        /*05a4*/ 	.word	0x00004dd0
        /*05a8*/ 	.word	0x00000003
        /*05ac*/ 	.word	0x00000070
        /*05b0*/ 	.short	0x010a
        /*05b2*/ 	.byte	0xff
	.zero		1


	//   ....[76]....
        /*05b4*/ 	.word	0x00004f50
        /*05b8*/ 	.word	0x00000000
        /*05bc*/ 	.word	0x00000000
        /*05c0*/ 	.short	0x0101
        /*05c2*/ 	.byte	0xff
	.zero		1


	//   ....[77]....
        /*05c4*/ 	.word	0x00005a90
        /*05c8*/ 	.word	0x00000002
        /*05cc*/ 	.word	0x00000040
        /*05d0*/ 	.short	0x010a
        /*05d2*/ 	.byte	0xff
	.zero		1


	//   ....[78]....
        /*05d4*/ 	.word	0x00005b00
        /*05d8*/ 	.word	0x00000064
        /*05dc*/ 	.word	0x00000090
        /*05e0*/ 	.short	0x010a
        /*05e2*/ 	.byte	0xff
	.zero		1


	//   ....[79]....
        /*05e4*/ 	.word	0x00005bf0
        /*05e8*/ 	.word	0x00000002
        /*05ec*/ 	.word	0x00000040
        /*05f0*/ 	.short	0x010a
        /*05f2*/ 	.byte	0xff
	.zero		1


	//   ....[80]....
        /*05f4*/ 	.word	0x00005d00
        /*05f8*/ 	.word	0x00000000
        /*05fc*/ 	.word	0x00000000
        /*0600*/ 	.short	0x0101
        /*0602*/ 	.byte	0xff
	.zero		1


	//   ....[81]....
        /*0604*/ 	.word	0x00005d80
        /*0608*/ 	.word	0x00000064
        /*060c*/ 	.word	0x00000090
        /*0610*/ 	.short	0x010a
        /*0612*/ 	.byte	0xff
	.zero		1


	//   ....[82]....
        /*0614*/ 	.word	0x000068d0
        /*0618*/ 	.word	0x0000006d
        /*061c*/ 	.word	0x00000040
        /*0620*/ 	.short	0x010a
        /*0622*/ 	.byte	0xff
	.zero		1


	//   ....[83]....
        /*0624*/ 	.word	0x000069a0
        /*0628*/ 	.word	0x0000006d
        /*062c*/ 	.word	0x00000040
        /*0630*/ 	.short	0x010a
        /*0632*/ 	.byte	0xff
	.zero		1


	//   ....[84]....
        /*0634*/ 	.word	0x00006ab0
        /*0638*/ 	.word	0x00000000
        /*063c*/ 	.word	0x00000000
        /*0640*/ 	.short	0x0101
        /*0642*/ 	.byte	0xff
	.zero		1


	//   ....[85]....
        /*0644*/ 	.word	0x00006f40
        /*0648*/ 	.word	0x000000ff
        /*064c*/ 	.word	0x00000000
        /*0650*/ 	.short	0x0101
        /*0652*/ 	.byte	0x04
	.zero		1


	//   ....[86]....
        /*0654*/ 	.word	0x00007750
        /*0658*/ 	.word	0x00000000
        /*065c*/ 	.word	0x000000e0
        /*0660*/ 	.short	0x010a
        /*0662*/ 	.byte	0xff
	.zero		1


	//   ....[87]....
        /*0664*/ 	.word	0x000077b0
        /*0668*/ 	.word	0x00000000
        /*066c*/ 	.word	0x00000020
        /*0670*/ 	.short	0x010a
        /*0672*/ 	.byte	0xff
	.zero		1


	//   ....[88]....
        /*0674*/ 	.word	0x00007810
        /*0678*/ 	.word	0x00000000
        /*067c*/ 	.word	0x00000020
        /*0680*/ 	.short	0x010a
        /*0682*/ 	.byte	0xff
	.zero		1


	//   ....[89]....
        /*0684*/ 	.word	0x00007860
        /*0688*/ 	.word	0x00000003
        /*068c*/ 	.word	0x00000070
        /*0690*/ 	.short	0x010a
        /*0692*/ 	.byte	0xff
	.zero		1


	//   ....[90]....
        /*0694*/ 	.word	0x000078c0
        /*0698*/ 	.word	0x00000000
        /*069c*/ 	.word	0x00000000
        /*06a0*/ 	.short	0x010a
        /*06a2*/ 	.byte	0xff
	.zero		1


	//   ....[91]....
        /*06a4*/ 	.word	0x00007920
        /*06a8*/ 	.word	0x00000000
        /*06ac*/ 	.word	0x00000000
        /*06b0*/ 	.short	0x010a
        /*06b2*/ 	.byte	0xff
	.zero		1


	//   ....[92]....
        /*06b4*/ 	.word	0x00007980
        /*06b8*/ 	.word	0x00000000
        /*06bc*/ 	.word	0x00000000
        /*06c0*/ 	.short	0x010a
        /*06c2*/ 	.byte	0xff
	.zero		1


	//   ....[93]....
        /*06c4*/ 	.word	0x000079d0
        /*06c8*/ 	.word	0x00000002
        /*06cc*/ 	.word	0x000000d0
        /*06d0*/ 	.short	0x010a
        /*06d2*/ 	.byte	0xff
	.zero		1


	//   ....[94]....
        /*06d4*/ 	.word	0x00007a30
        /*06d8*/ 	.word	0x00000002
        /*06dc*/ 	.word	0x00000080
        /*06e0*/ 	.short	0x010a
        /*06e2*/ 	.byte	0xff
	.zero		1


	//   ....[95]....
        /*06e4*/ 	.word	0x00007a80
        /*06e8*/ 	.word	0x00000002
        /*06ec*/ 	.word	0x00000070
        /*06f0*/ 	.short	0x010a
        /*06f2*/ 	.byte	0xff
	.zero		1


	//   ....[96]....
        /*06f4*/ 	.word	0x00007ae0
        /*06f8*/ 	.word	0x00000000
        /*06fc*/ 	.word	0x00000080
        /*0700*/ 	.short	0x010a
        /*0702*/ 	.byte	0xff
	.zero		1


	//   ....[97]....
        /*0704*/ 	.word	0x00007b30
        /*0708*/ 	.word	0x00000000
        /*070c*/ 	.word	0x00000070
        /*0710*/ 	.short	0x010a
        /*0712*/ 	.byte	0xff
	.zero		1


	//   ....[98]....
        /*0714*/ 	.word	0x00007b90
        /*0718*/ 	.word	0x00000003
        /*071c*/ 	.word	0x000000b0
        /*0720*/ 	.short	0x010a
        /*0722*/ 	.byte	0xff
	.zero		1


	//   ....[99]....
        /*0724*/ 	.word	0x00007bf0
        /*0728*/ 	.word	0x00000000
        /*072c*/ 	.word	0x00000000
        /*0730*/ 	.short	0x010a
        /*0732*/ 	.byte	0xff
	.zero		1


	//   ....[100]....
        /*0734*/ 	.word	0x00007c50
        /*0738*/ 	.word	0x00000000
        /*073c*/ 	.word	0x00000000
        /*0740*/ 	.short	0x010a
        /*0742*/ 	.byte	0xff
	.zero		1


	//   ....[101]....
        /*0744*/ 	.word	0x00007cb0
        /*0748*/ 	.word	0x00000000
        /*074c*/ 	.word	0x00000000
        /*0750*/ 	.short	0x010a
        /*0752*/ 	.byte	0xff
	.zero		1


	//   ....[102]....
        /*0754*/ 	.word	0x00007d10
        /*0758*/ 	.word	0x00000000
        /*075c*/ 	.word	0x00000000
        /*0760*/ 	.short	0x010a
        /*0762*/ 	.byte	0xff
	.zero		1


	//   ....[103]....
        /*0764*/ 	.word	0x00007d70
        /*0768*/ 	.word	0x00000000
        /*076c*/ 	.word	0x00000000
        /*0770*/ 	.short	0x010a
        /*0772*/ 	.byte	0xff
	.zero		1


	//   ....[104]....
        /*0774*/ 	.word	0x00007dc0
        /*0778*/ 	.word	0x0000000c
        /*077c*/ 	.word	0x00000070
        /*0780*/ 	.short	0x010a
        /*0782*/ 	.byte	0xff
	.zero		1


	//   ....[105]....
        /*0784*/ 	.word	0x00007e20
        /*0788*/ 	.word	0x00000000
        /*078c*/ 	.word	0x00000068
        /*0790*/ 	.short	0x010a
        /*0792*/ 	.byte	0xff
	.zero		1


	//   ....[106]....
        /*0794*/ 	.word	0x00007e80
        /*0798*/ 	.word	0x00000000
        /*079c*/ 	.word	0x00000050
        /*07a0*/ 	.short	0x010a
        /*07a2*/ 	.byte	0xff
	.zero		1


	//   ....[107]....
        /*07a4*/ 	.word	0x00007ee0
        /*07a8*/ 	.word	0x00000000
        /*07ac*/ 	.word	0x00000058
        /*07b0*/ 	.short	0x010a
        /*07b2*/ 	.byte	0xff
	.zero		1


	//   ....[108]....
        /*07b4*/ 	.word	0x00007f40
        /*07b8*/ 	.word	0x00000000
        /*07bc*/ 	.word	0x00000050
        /*07c0*/ 	.short	0x010a
        /*07c2*/ 	.byte	0xff
	.zero		1


	//   ....[109]....
        /*07c4*/ 	.word	0x00007f90
        /*07c8*/ 	.word	0x00000003
        /*07cc*/ 	.word	0x00000070
        /*07d0*/ 	.short	0x010a
        /*07d2*/ 	.byte	0xff
	.zero		1


	//   ....[110]....
        /*07d4*/ 	.word	0x00007fe0
        /*07d8*/ 	.word	0x00000002
        /*07dc*/ 	.word	0x00000040
        /*07e0*/ 	.short	0x010a
        /*07e2*/ 	.byte	0xff
	.zero		1


	//   ....[111]....
        /*07e4*/ 	.word	0x00008030
        /*07e8*/ 	.word	0x00000064
        /*07ec*/ 	.word	0x00000090
        /*07f0*/ 	.short	0x010a
        /*07f2*/ 	.byte	0xff
	.zero		1


	//   ....[112]....
        /*07f4*/ 	.word	0x00008080
        /*07f8*/ 	.word	0x0000006d
        /*07fc*/ 	.word	0x00000040
        /*0800*/ 	.short	0x010a
        /*0802*/ 	.byte	0xff
	.zero		1


	//----- nvinfo : EIATTR_NUM_MBARRIERS
	.align		4
.L_47:
        /*0804*/ 	.byte	0x03, 0x38
        /*0806*/ 	.short	0x001e


	//----- nvinfo : EIATTR_EXIT_INSTR_OFFSETS
	.align		4
        /*0808*/ 	.byte	0x04, 0x1c
        /*080a*/ 	.short	(.L_49 - .L_48)


	//   ....[0]....
.L_48:
        /*080c*/ 	.word	0x000028b0


	//   ....[1]....
        /*0810*/ 	.word	0x00002dc0


	//   ....[2]....
        /*0814*/ 	.word	0x00002e20


	//   ....[3]....
        /*0818*/ 	.word	0x00003cc0


	//   ....[4]....
        /*081c*/ 	.word	0x00004ad0


	//   ....[5]....
        /*0820*/ 	.word	0x00004b10


	//   ....[6]....
        /*0824*/ 	.word	0x00007740


	//----- nvinfo : EIATTR_MAX_THREADS
	.align		4
.L_49:
        /*0828*/ 	.byte	0x04, 0x05
        /*082a*/ 	.short	(.L_51 - .L_50)
.L_50:
        /*082c*/ 	.word	0x00000100
        /*0830*/ 	.word	0x00000001
        /*0834*/ 	.word	0x00000001


	//----- nvinfo : EIATTR_CRS_STACK_SIZE
	.align		4
.L_51:
        /*0838*/ 	.byte	0x04, 0x1e
        /*083a*/ 	.short	(.L_53 - .L_52)
.L_52:
        /*083c*/ 	.word	0x00000000


	//----- nvinfo : EIATTR_CBANK_PARAM_SIZE
	.align		4
.L_53:
        /*0840*/ 	.byte	0x03, 0x19
        /*0842*/ 	.short	0x0800


	//----- nvinfo : EIATTR_PARAM_CBANK
	.align		4
        /*0844*/ 	.byte	0x04, 0x0a
        /*0846*/ 	.short	(.L_55 - .L_54)
	.align		4
.L_54:
        /*0848*/ 	.word	index@(.nv.constant0._ZN7cutlass13device_kernelINS_4gemm6kernel13GemmUniversalIN4cute5tupleIJiiiiEEENS1_10collective13CollectiveMmaINS1_35MainloopSm100TmaUmmaWarpSpecializedILi4ELi2ELi4ENS5_IJNS4_1CILi1EEENSA_ILi2EEESB_EEEEENS5_IJNSA_ILi64EEENSA_ILi128EEESF_EEENS_12float_e5m2_tENS5_IJlSB_lEEESI_SJ_NS4_8TiledMMAINS4_8MMA_AtomIJNS4_10MMA_TraitsINS4_19SM100_MMA_F8F6F4_SSEJSI_SI_fSF_SG_NS4_17integral_constantINS4_4UMMA5MajorELSQ_0EEESR_NSO_INSP_7ScaleInELSS_0EEEST_EEEEEENS4_6LayoutINS5_IJSB_SB_SB_EEENS5_IJNSA_ILi0EEESY_SY_EEEEENS5_IJNS4_10UnderscoreES11_S11_EEEEENS4_23SM90_TMA_LOAD_MULTICASTENS4_14ComposedLayoutINS4_7SwizzleILi2ELi4ELi3EEENS4_18smem_ptr_flag_bitsILi8EEENSW_INS5_IJNSA_ILi8EEESF_EEENS5_IJSF_SB_EEEEEEEvNS4_8identityENS4_13SM90_TMA_LOADES1E_vS1F_EENS_8epilogue10collective18CollectiveEpilogueINS1I_23Sm100TmaWarpSpecializedILi2ELi2ELi32ELb0ELb0EEEJSH_NS5_IJNSW_ISF_SB_EES1N_EEESI_SJ_SI_SJ_NS1I_6fusion15FusionCallbacksIS1M_NS1P_17LinearCombinationISI_fSI_fLNS_15FloatRoundStyleE2EEESH_S1O_JEEENS4_5SM1004TMEM4LOAD26SM100_TMEM_LOAD_16dp32b32xES1G_S1E_NS4_39AutoVectorizingCopyWithAssumedAlignmentILi128EEENS4_14SM90_TMA_STOREES1E_S20_S20_EEEvvEEEEvNT_6ParamsE)
        /*084c*/ 	.short	0x0380
        /*084e*/ 	.short	0x0800


	//----- nvinfo : EIATTR_SW_WAR
	.align		4
.L_55:
        /*0850*/ 	.byte	0x04, 0x36
        /*0852*/ 	.short	(.L_57 - .L_56)
.L_56:
        /*0854*/ 	.word	0x00000008
.L_57:


//--------------------- .nv.callgraph             --------------------------
	.section	.nv.callgraph,"",@"SHT_CUDA_CALLGRAPH"
	.align	4
	.sectionentsize	8
	.align		4
        /*0000*/ 	.word	0x00000000
	.align		4
        /*0004*/ 	.word	0xffffffff
	.align		4
        /*0008*/ 	.word	index@(_ZN7cutlass13device_kernelINS_4gemm6kernel13GemmUniversalIN4cute5tupleIJiiiiEEENS1_10collective13CollectiveMmaINS1_35MainloopSm100TmaUmmaWarpSpecializedILi4ELi2ELi4ENS5_IJNS4_1CILi1EEENSA_ILi2EEESB_EEEEENS5_IJNSA_ILi64EEENSA_ILi128EEESF_EEENS_12float_e5m2_tENS5_IJlSB_lEEESI_SJ_NS4_8TiledMMAINS4_8MMA_AtomIJNS4_10MMA_TraitsINS4_19SM100_MMA_F8F6F4_SSEJSI_SI_fSF_SG_NS4_17integral_constantINS4_4UMMA5MajorELSQ_0EEESR_NSO_INSP_7ScaleInELSS_0EEEST_EEEEEENS4_6LayoutINS5_IJSB_SB_SB_EEENS5_IJNSA_ILi0EEESY_SY_EEEEENS5_IJNS4_10UnderscoreES11_S11_EEEEENS4_23SM90_TMA_LOAD_MULTICASTENS4_14ComposedLayoutINS4_7SwizzleILi2ELi4ELi3EEENS4_18smem_ptr_flag_bitsILi8EEENSW_INS5_IJNSA_ILi8EEESF_EEENS5_IJSF_SB_EEEEEEEvNS4_8identityENS4_13SM90_TMA_LOADES1E_vS1F_EENS_8epilogue10collective18CollectiveEpilogueINS1I_23Sm100TmaWarpSpecializedILi2ELi2ELi32ELb0ELb0EEEJSH_NS5_IJNSW_ISF_SB_EES1N_EEESI_SJ_SI_SJ_NS1I_6fusion15FusionCallbacksIS1M_NS1P_17LinearCombinationISI_fSI_fLNS_15FloatRoundStyleE2EEESH_S1O_JEEENS4_5SM1004TMEM4LOAD26SM100_TMEM_LOAD_16dp32b32xES1G_S1E_NS4_39AutoVectorizingCopyWithAssumedAlignmentILi128EEENS4_14SM90_TMA_STOREES1E_S20_S20_EEEvvEEEEvNT_6ParamsE)
	.align		4
        /*000c*/ 	.word	index@(__assertfail)
	.align		4
        /*0010*/ 	.word	0x00000000
	.align		4
        /*0014*/ 	.word	0xfffffffe
	.align		4
        /*0018*/ 	.word	0x00000000
	.align		4
        /*001c*/ 	.word	0xfffffffd
	.align		4
        /*0020*/ 	.word	0x00000000
	.align		4
        /*0024*/ 	.word	0xfffffffc


//--------------------- .nv.constant4             --------------------------
	.section	.nv.constant4,"a",@progbits
	.align	8
	.align		8
.nv.constant4:
        /*0000*/ 	.dword	__assertfail
	.align		8
        /*0008*/ 	.dword	__unnamed_1
	.align		8
        /*0010*/ 	.dword	__unnamed_2
	.align		8
        /*0018*/ 	.dword	_ZN39_INTERNAL_9d3f131b_4_k_cu_06ab18bb_82894cuda3std3__45__cpo5beginE
	.align		8
        /*0020*/ 	.dword	_ZN39_INTERNAL_9d3f131b_4_k_cu_06ab18bb_82894cuda3std3__45__cpo3endE
	.align		8
        /*0028*/ 	.dword	_ZN39_INTERNAL_9d3f131b_4_k_cu_06ab18bb_82894cuda3std3__45__cpo6cbeginE
	.align		8
        /*0030*/ 	.dword	_ZN39_INTERNAL_9d3f131b_4_k_cu_06ab18bb_82894cuda3std3__45__cpo4cendE
	.align		8
        /*0038*/ 	.dword	_ZN39_INTERNAL_9d3f131b_4_k_cu_06ab18bb_82894cuda3std3__441_GLOBAL__N__9d3f131b_4_k_cu_06ab18bb_82896ignoreE
	.align		8
        /*0040*/ 	.dword	_ZN39_INTERNAL_9d3f131b_4_k_cu_06ab18bb_82894cuda3std3__419piecewise_constructE
	.align		8
        /*0048*/ 	.dword	_ZN39_INTERNAL_9d3f131b_4_k_cu_06ab18bb_82894cuda3std3__48in_placeE
	.align		8
        /*0050*/ 	.dword	_ZN39_INTERNAL_9d3f131b_4_k_cu_06ab18bb_82894cuda3std6ranges3__45__cpo4swapE
	.align		8
        /*0058*/ 	.dword	_ZN39_INTERNAL_9d3f131b_4_k_cu_06ab18bb_82894cuda3std6ranges3__45__cpo9iter_moveE
	.align		8
        /*0060*/ 	.dword	_ZN39_INTERNAL_9d3f131b_4_k_cu_06ab18bb_82894cute7productE
	.align		8
        /*0068*/ 	.dword	_ZN39_INTERNAL_9d3f131b_4_k_cu_06ab18bb_82894cute1_E
	.align		8
        /*0070*/ 	.dword	$str$25
	.align		8
        /*0078*/ 	.dword	$str$26
	.align		8
        /*0080*/ 	.dword	$str$27
	.align		8
        /*0088*/ 	.dword	$str$28


//--------------------- .text._ZN7cutlass13device_kernelINS_4gemm6kernel13GemmUniversalIN4cute5tupleIJiiiiEEENS1_10collective13CollectiveMmaINS1_35MainloopSm100TmaUmmaWarpSpecializedILi4ELi2ELi4ENS5_IJNS4_1CILi1EEENSA_ILi2EEESB_EEEEENS5_IJNSA_ILi64EEENSA_ILi128EEESF_EEENS_12float_e5m2_tENS5_IJlSB_lEEESI_SJ_NS4_8TiledMMAINS4_8MMA_AtomIJNS4_10MMA_TraitsINS4_19SM100_MMA_F8F6F4_SSEJSI_SI_fSF_SG_NS4_17integral_constantINS4_4UMMA5MajorELSQ_0EEESR_NSO_INSP_7ScaleInELSS_0EEEST_EEEEEENS4_6LayoutINS5_IJSB_SB_SB_EEENS5_IJNSA_ILi0EEESY_SY_EEEEENS5_IJNS4_10UnderscoreES11_S11_EEEEENS4_23SM90_TMA_LOAD_MULTICASTENS4_14ComposedLayoutINS4_7SwizzleILi2ELi4ELi3EEENS4_18smem_ptr_flag_bitsILi8EEENSW_INS5_IJNSA_ILi8EEESF_EEENS5_IJSF_SB_EEEEEEEvNS4_8identityENS4_13SM90_TMA_LOADES1E_vS1F_EENS_8epilogue10collective18CollectiveEpilogueINS1I_23Sm100TmaWarpSpecializedILi2ELi2ELi32ELb0ELb0EEEJSH_NS5_IJNSW_ISF_SB_EES1N_EEESI_SJ_SI_SJ_NS1I_6fusion15FusionCallbacksIS1M_NS1P_17LinearCombinationISI_fSI_fLNS_15FloatRoundStyleE2EEESH_S1O_JEEENS4_5SM1004TMEM4LOAD26SM100_TMEM_LOAD_16dp32b32xES1G_S1E_NS4_39AutoVectorizingCopyWithAssumedAlignmentILi128EEENS4_14SM90_TMA_STOREES1E_S20_S20_EEEvvEEEEvNT_6ParamsE --------------------------
	.section	.text._ZN7cutlass13device_kernelINS_4gemm6kernel13GemmUniversalIN4cute5tupleIJiiiiEEENS1_10collective13CollectiveMmaINS1_35MainloopSm100TmaUmmaWarpSpecializedILi4ELi2ELi4ENS5_IJNS4_1CILi1EEENSA_ILi2EEESB_EEEEENS5_IJNSA_ILi64EEENSA_ILi128EEESF_EEENS_12float_e5m2_tENS5_IJlSB_lEEESI_SJ_NS4_8TiledMMAINS4_8MMA_AtomIJNS4_10MMA_TraitsINS4_19SM100_MMA_F8F6F4_SSEJSI_SI_fSF_SG_NS4_17integral_constantINS4_4UMMA5MajorELSQ_0EEESR_NSO_INSP_7ScaleInELSS_0EEEST_EEEEEENS4_6LayoutINS5_IJSB_SB_SB_EEENS5_IJNSA_ILi0EEESY_SY_EEEEENS5_IJNS4_10UnderscoreES11_S11_EEEEENS4_23SM90_TMA_LOAD_MULTICASTENS4_14ComposedLayoutINS4_7SwizzleILi2ELi4ELi3EEENS4_18smem_ptr_flag_bitsILi8EEENSW_INS5_IJNSA_ILi8EEESF_EEENS5_IJSF_SB_EEEEEEEvNS4_8identityENS4_13SM90_TMA_LOADES1E_vS1F_EENS_8epilogue10collective18CollectiveEpilogueINS1I_23Sm100TmaWarpSpecializedILi2ELi2ELi32ELb0ELb0EEEJSH_NS5_IJNSW_ISF_SB_EES1N_EEESI_SJ_SI_SJ_NS1I_6fusion15FusionCallbacksIS1M_NS1P_17LinearCombinationISI_fSI_fLNS_15FloatRoundStyleE2EEESH_S1O_JEEENS4_5SM1004TMEM4LOAD26SM100_TMEM_LOAD_16dp32b32xES1G_S1E_NS4_39AutoVectorizingCopyWithAssumedAlignmentILi128EEENS4_14SM90_TMA_STOREES1E_S20_S20_EEEvvEEEEvNT_6ParamsE,"ax",@progbits
	.align	128
.text._ZN7cutlass13device_kernelINS_4gemm6kernel13GemmUniversalIN4cute5tupleIJiiiiEEENS1_10collective13CollectiveMmaINS1_35MainloopSm100TmaUmmaWarpSpecializedILi4ELi2ELi4ENS5_IJNS4_1CILi1EEENSA_ILi2EEESB_EEEEENS5_IJNSA_ILi64EEENSA_ILi128EEESF_EEENS_12float_e5m2_tENS5_IJlSB_lEEESI_SJ_NS4_8TiledMMAINS4_8MMA_AtomIJNS4_10MMA_TraitsINS4_19SM100_MMA_F8F6F4_SSEJSI_SI_fSF_SG_NS4_17integral_constantINS4_4UMMA5MajorELSQ_0EEESR_NSO_INSP_7ScaleInELSS_0EEEST_EEEEEENS4_6LayoutINS5_IJSB_SB_SB_EEENS5_IJNSA_ILi0EEESY_SY_EEEEENS5_IJNS4_10UnderscoreES11_S11_EEEEENS4_23SM90_TMA_LOAD_MULTICASTENS4_14ComposedLayoutINS4_7SwizzleILi2ELi4ELi3EEENS4_18smem_ptr_flag_bitsILi8EEENSW_INS5_IJNSA_ILi8EEESF_EEENS5_IJSF_SB_EEEEEEEvNS4_8identityENS4_13SM90_TMA_LOADES1E_vS1F_EENS_8epilogue10collective18CollectiveEpilogueINS1I_23Sm100TmaWarpSpecializedILi2ELi2ELi32ELb0ELb0EEEJSH_NS5_IJNSW_ISF_SB_EES1N_EEESI_SJ_SI_SJ_NS1I_6fusion15FusionCallbacksIS1M_NS1P_17LinearCombinationISI_fSI_fLNS_15FloatRoundStyleE2EEESH_S1O_JEEENS4_5SM1004TMEM4LOAD26SM100_TMEM_LOAD_16dp32b32xES1G_S1E_NS4_39AutoVectorizingCopyWithAssumedAlignmentILi128EEENS4_14SM90_TMA_STOREES1E_S20_S20_EEEvvEEEEvNT_6ParamsE:
        .type           _ZN7cutlass13device_kernelINS_4gemm6kernel13GemmUniversalIN4cute5tupleIJiiiiEEENS1_10collective13CollectiveMmaINS1_35MainloopSm100TmaUmmaWarpSpecializedILi4ELi2ELi4ENS5_IJNS4_1CILi1EEENSA_ILi2EEESB_EEEEENS5_IJNSA_ILi64EEENSA_ILi128EEESF_EEENS_12float_e5m2_tENS5_IJlSB_lEEESI_SJ_NS4_8TiledMMAINS4_8MMA_AtomIJNS4_10MMA_TraitsINS4_19SM100_MMA_F8F6F4_SSEJSI_SI_fSF_SG_NS4_17integral_constantINS4_4UMMA5MajorELSQ_0EEESR_NSO_INSP_7ScaleInELSS_0EEEST_EEEEEENS4_6LayoutINS5_IJSB_SB_SB_EEENS5_IJNSA_ILi0EEESY_SY_EEEEENS5_IJNS4_10UnderscoreES11_S11_EEEEENS4_23SM90_TMA_LOAD_MULTICASTENS4_14ComposedLayoutINS4_7SwizzleILi2ELi4ELi3EEENS4_18smem_ptr_flag_bitsILi8EEENSW_INS5_IJNSA_ILi8EEESF_EEENS5_IJSF_SB_EEEEEEEvNS4_8identityENS4_13SM90_TMA_LOADES1E_vS1F_EENS_8epilogue10collective18CollectiveEpilogueINS1I_23Sm100TmaWarpSpecializedILi2ELi2ELi32ELb0ELb0EEEJSH_NS5_IJNSW_ISF_SB_EES1N_EEESI_SJ_SI_SJ_NS1I_6fusion15FusionCallbacksIS1M_NS1P_17LinearCombinationISI_fSI_fLNS_15FloatRoundStyleE2EEESH_S1O_JEEENS4_5SM1004TMEM4LOAD26SM100_TMEM_LOAD_16dp32b32xES1G_S1E_NS4_39AutoVectorizingCopyWithAssumedAlignmentILi128EEENS4_14SM90_TMA_STOREES1E_S20_S20_EEEvvEEEEvNT_6ParamsE,@function
        .size           _ZN7cutlass13device_kernelINS_4gemm6kernel13GemmUniversalIN4cute5tupleIJiiiiEEENS1_10collective13CollectiveMmaINS1_35MainloopSm100TmaUmmaWarpSpecializedILi4ELi2ELi4ENS5_IJNS4_1CILi1EEENSA_ILi2EEESB_EEEEENS5_IJNSA_ILi64EEENSA_ILi128EEESF_EEENS_12float_e5m2_tENS5_IJlSB_lEEESI_SJ_NS4_8TiledMMAINS4_8MMA_AtomIJNS4_10MMA_TraitsINS4_19SM100_MMA_F8F6F4_SSEJSI_SI_fSF_SG_NS4_17integral_constantINS4_4UMMA5MajorELSQ_0EEESR_NSO_INSP_7ScaleInELSS_0EEEST_EEEEEENS4_6LayoutINS5_IJSB_SB_SB_EEENS5_IJNSA_ILi0EEESY_SY_EEEEENS5_IJNS4_10UnderscoreES11_S11_EEEEENS4_23SM90_TMA_LOAD_MULTICASTENS4_14ComposedLayoutINS4_7SwizzleILi2ELi4ELi3EEENS4_18smem_ptr_flag_bitsILi8EEENSW_INS5_IJNSA_ILi8EEESF_EEENS5_IJSF_SB_EEEEEEEvNS4_8identityENS4_13SM90_TMA_LOADES1E_vS1F_EENS_8epilogue10collective18CollectiveEpilogueINS1I_23Sm100TmaWarpSpecializedILi2ELi2ELi32ELb0ELb0EEEJSH_NS5_IJNSW_ISF_SB_EES1N_EEESI_SJ_SI_SJ_NS1I_6fusion15FusionCallbacksIS1M_NS1P_17LinearCombinationISI_fSI_fLNS_15FloatRoundStyleE2EEESH_S1O_JEEENS4_5SM1004TMEM4LOAD26SM100_TMEM_LOAD_16dp32b32xES1G_S1E_NS4_39AutoVectorizingCopyWithAssumedAlignmentILi128EEENS4_14SM90_TMA_STOREES1E_S20_S20_EEEvvEEEEvNT_6ParamsE,(.L_x_149 - _ZN7cutlass13device_kernelINS_4gemm6kernel13GemmUniversalIN4cute5tupleIJiiiiEEENS1_10collective13CollectiveMmaINS1_35MainloopSm100TmaUmmaWarpSpecializedILi4ELi2ELi4ENS5_IJNS4_1CILi1EEENSA_ILi2EEESB_EEEEENS5_IJNSA_ILi64EEENSA_ILi128EEESF_EEENS_12float_e5m2_tENS5_IJlSB_lEEESI_SJ_NS4_8TiledMMAINS4_8MMA_AtomIJNS4_10MMA_TraitsINS4_19SM100_MMA_F8F6F4_SSEJSI_SI_fSF_SG_NS4_17integral_constantINS4_4UMMA5MajorELSQ_0EEESR_NSO_INSP_7ScaleInELSS_0EEEST_EEEEEENS4_6LayoutINS5_IJSB_SB_SB_EEENS5_IJNSA_ILi0EEESY_SY_EEEEENS5_IJNS4_10UnderscoreES11_S11_EEEEENS4_23SM90_TMA_LOAD_MULTICASTENS4_14ComposedLayoutINS4_7SwizzleILi2ELi4ELi3EEENS4_18smem_ptr_flag_bitsILi8EEENSW_INS5_IJNSA_ILi8EEESF_EEENS5_IJSF_SB_EEEEEEEvNS4_8identityENS4_13SM90_TMA_LOADES1E_vS1F_EENS_8epilogue10collective18CollectiveEpilogueINS1I_23Sm100TmaWarpSpecializedILi2ELi2ELi32ELb0ELb0EEEJSH_NS5_IJNSW_ISF_SB_EES1N_EEESI_SJ_SI_SJ_NS1I_6fusion15FusionCallbacksIS1M_NS1P_17LinearCombinationISI_fSI_fLNS_15FloatRoundStyleE2EEESH_S1O_JEEENS4_5SM1004TMEM4LOAD26SM100_TMEM_LOAD_16dp32b32xES1G_S1E_NS4_39AutoVectorizingCopyWithAssumedAlignmentILi128EEENS4_14SM90_TMA_STOREES1E_S20_S20_EEEvvEEEEvNT_6ParamsE)
        .other          _ZN7cutlass13device_kernelINS_4gemm6kernel13GemmUniversalIN4cute5tupleIJiiiiEEENS1_10collective13CollectiveMmaINS1_35MainloopSm100TmaUmmaWarpSpecializedILi4ELi2ELi4ENS5_IJNS4_1CILi1EEENSA_ILi2EEESB_EEEEENS5_IJNSA_ILi64EEENSA_ILi128EEESF_EEENS_12float_e5m2_tENS5_IJlSB_lEEESI_SJ_NS4_8TiledMMAINS4_8MMA_AtomIJNS4_10MMA_TraitsINS4_19SM100_MMA_F8F6F4_SSEJSI_SI_fSF_SG_NS4_17integral_constantINS4_4UMMA5MajorELSQ_0EEESR_NSO_INSP_7ScaleInELSS_0EEEST_EEEEEENS4_6LayoutINS5_IJSB_SB_SB_EEENS5_IJNSA_ILi0EEESY_SY_EEEEENS5_IJNS4_10UnderscoreES11_S11_EEEEENS4_23SM90_TMA_LOAD_MULTICASTENS4_14ComposedLayoutINS4_7SwizzleILi2ELi4ELi3EEENS4_18smem_ptr_flag_bitsILi8EEENSW_INS5_IJNSA_ILi8EEESF_EEENS5_IJSF_SB_EEEEEEEvNS4_8identityENS4_13SM90_TMA_LOADES1E_vS1F_EENS_8epilogue10collective18CollectiveEpilogueINS1I_23Sm100TmaWarpSpecializedILi2ELi2ELi32ELb0ELb0EEEJSH_NS5_IJNSW_ISF_SB_EES1N_EEESI_SJ_SI_SJ_NS1I_6fusion15FusionCallbacksIS1M_NS1P_17LinearCombinationISI_fSI_fLNS_15FloatRoundStyleE2EEESH_S1O_JEEENS4_5SM1004TMEM4LOAD26SM100_TMEM_LOAD_16dp32b32xES1G_S1E_NS4_39AutoVectorizingCopyWithAssumedAlignmentILi128EEENS4_14SM90_TMA_STOREES1E_S20_S20_EEEvvEEEEvNT_6ParamsE,@"STO_CUDA_ENTRY STV_DEFAULT"
_ZN7cutlass13device_kernelINS_4gemm6kernel13GemmUniversalIN4cute5tupleIJiiiiEEENS1_10collective13CollectiveMmaINS1_35MainloopSm100TmaUmmaWarpSpecializedILi4ELi2ELi4ENS5_IJNS4_1CILi1EEENSA_ILi2EEESB_EEEEENS5_IJNSA_ILi64EEENSA_ILi128EEESF_EEENS_12float_e5m2_tENS5_IJlSB_lEEESI_SJ_NS4_8TiledMMAINS4_8MMA_AtomIJNS4_10MMA_TraitsINS4_19SM100_MMA_F8F6F4_SSEJSI_SI_fSF_SG_NS4_17integral_constantINS4_4UMMA5MajorELSQ_0EEESR_NSO_INSP_7ScaleInELSS_0EEEST_EEEEEENS4_6LayoutINS5_IJSB_SB_SB_EEENS5_IJNSA_ILi0EEESY_SY_EEEEENS5_IJNS4_10UnderscoreES11_S11_EEEEENS4_23SM90_TMA_LOAD_MULTICASTENS4_14ComposedLayoutINS4_7SwizzleILi2ELi4ELi3EEENS4_18smem_ptr_flag_bitsILi8EEENSW_INS5_IJNSA_ILi8EEESF_EEENS5_IJSF_SB_EEEEEEEvNS4_8identityENS4_13SM90_TMA_LOADES1E_vS1F_EENS_8epilogue10collective18CollectiveEpilogueINS1I_23Sm100TmaWarpSpecializedILi2ELi2ELi32ELb0ELb0EEEJSH_NS5_IJNSW_ISF_SB_EES1N_EEESI_SJ_SI_SJ_NS1I_6fusion15FusionCallbacksIS1M_NS1P_17LinearCombinationISI_fSI_fLNS_15FloatRoundStyleE2EEESH_S1O_JEEENS4_5SM1004TMEM4LOAD26SM100_TMEM_LOAD_16dp32b32xES1G_S1E_NS4_39AutoVectorizingCopyWithAssumedAlignmentILi128EEENS4_14SM90_TMA_STOREES1E_S20_S20_EEEvvEEEEvNT_6ParamsE:
[----:B------:R-:W1:Y:S01]  /*0000*/  LDC R1, c[0x0][0x37c] ;  /* 0x0000df00ff017b82 */ /* 0x000e620000000800 */
[----:B------:R-:W2:Y:S01]  /*0010*/  S2R R93, SR_TID.X ;  /* 0x00000000005d7919 */ /* 0x000ea20000002100 */
[----:B------:R-:W3:Y:S01]  /*0020*/  LDCU.64 UR8, c[0x0][0x890] ;  /* 0x00011200ff0877ac */ /* 0x000ee20008000a00 */
[----:B------:R-:W-:Y:S02]  /*0030*/  PRMT R84, RZ, 0x7610, R84 ;  /* 0x00007610ff547816 */ /* 0x000fe40000000054 */
[----:B------:R-:W-:Y:S01]  /*0040*/  ELECT P3, URZ, PT ;  /* 0x0000000000ff782f */ /* 0x000fe20003860000 */
[----:B---3--:R-:W-:-:S04]  /*0050*/  UISETP.NE.U32.AND UP0, UPT, UR8, URZ, UPT ;  /* 0x000000ff0800728c */ /* 0x008fc8000bf05070 */
[----:B------:R-:W-:Y:S01]  /*0060*/  UISETP.NE.AND.EX UP0, UPT, UR9, URZ, UPT, UP0 ;  /* 0x000000ff0900728c */ /* 0x000fe2000bf05300 */
[----:B--2---:R-:W-:-:S05]  /*0070*/  SHF.R.U32.HI R85, RZ, 0x5, R93 ;  /* 0x00000005ff557819 */ /* 0x004fca000001165d */
[----:B------:R-:W2:Y:S02]  /*0080*/  SHFL.IDX PT, R0, R85, RZ, 0x1f ;  /* 0x00001fff55007589 */ /* 0x000ea400000e0000 */
[----:B--2---:R-:W-:Y:S01]  /*0090*/  R2UR UR17, R0 ;  /* 0x00000000001172ca */ /* 0x004fe200000e0000 */
[----:B-1----:R-:W-:-:S14]  /*00a0*/  BRA.U UP0, `(.L_x_0) ;  /* 0x0000000100307547 */ /* 0x002fdc000b800000 */
[----:B------:R-:W1:Y:S02]  /*00b0*/  LDCU.64 UR4, c[0x0][0x888] ;  /* 0x00011100ff0477ac */ /* 0x000e640008000a00 */
[----:B-1----:R-:W-:-:S04]  /*00c0*/  UISETP.NE.U32.AND UP0, UPT, UR4, URZ, UPT ;  /* 0x000000ff0400728c */ /* 0x002fc8000bf05070 */
[----:B------:R-:W-:-:S09]  /*00d0*/  UISETP.NE.AND.EX UP0, UPT, UR5, URZ, UPT, UP0 ;  /* 0x000000ff0500728c */ /* 0x000fd2000bf05300 */
[----:B------:R-:W-:Y:S05]  /*00e0*/  BRA.U !UP0, `(.L_x_1) ;  /* 0x0000000108147547 */ /* 0x000fea000b800000 */
[----:B------:R-:W1:Y:S01]  /*00f0*/  LDC.64 R2, c[0x0][0x888] ;  /* 0x00022200ff027b82 */ /* 0x000e620000000a00 */
[----:B------:R-:W1:Y:S02]  /*0100*/  LDCU.64 UR4, c[0x0][0x358] ;  /* 0x00006b00ff0477ac */ /* 0x000e640008000a00 */
[----:B-1----:R1:W5:Y:S01]  /*0110*/  LDG.E R41, desc[UR4][R2.64] ;  /* 0x0000000402297981 */ /* 0x002362000c1e1900 */
[----:B------:R-:W-:Y:S01]  /*0120*/  HFMA2 R84, -RZ, RZ, 0, 5.9604644775390625e-08 ;  /* 0x00000001ff547431 */ /* 0x000fe200000001ff */
[----:B------:R-:W-:Y:S05]  /*0130*/  BRA `(.L_x_0) ;  /* 0x00000000000c7947 */ /* 0x000fea0003800000 */
.L_x_1:
[----:B------:R-:W1:Y:S01]  /*0140*/  LDCU UR4, c[0x0][0x880] ;  /* 0x00011000ff0477ac */ /* 0x000e620008000800 */
[----:B------:R-:W-:Y:S01]  /*0150*/  HFMA2 R84, -RZ, RZ, 0, 5.9604644775390625e-08 ;  /* 0x00000001ff547431 */ /* 0x000fe200000001ff */
[----:B-1----:R-:W-:-:S07]  /*0160*/  MOV R41, UR4 ;  /* 0x0000000400297c02 */ /* 0x002fce0008000f00 */
.L_x_0:
[----:B------:R-:W2:Y:S02]  /*0170*/  LDCU.64 UR4, c[0x0][0x8b0] ;  /* 0x00011600ff0477ac */ /* 0x000ea40008000a00 */
[----:B--2---:R-:W-:-:S04]  /*0180*/  UISETP.NE.U32.AND UP0, UPT, UR4, URZ, UPT ;  /* 0x000000ff0400728c */ /* 0x004fc8000bf05070 */
[----:B------:R-:W-:-:S09]  /*0190*/  UISETP.NE.AND.EX UP0, UPT, UR5, URZ, UPT, UP0 ;  /* 0x000000ff0500728c */ /* 0x000fd2000bf05300 */
[----:B------:R-:W-:Y:S05]  /*01a0*/  BRA.U UP0, `(.L_x_2) ;  /* 0x0000000100287547 */ /* 0x000fea000b800000 */
[----:B------:R-:W2:Y:S02]  /*01b0*/  LDCU.64 UR4, c[0x0][0x8a8] ;  /* 0x00011500ff0477ac */ /* 0x000ea40008000a00 */
[----:B--2---:R-:W-:-:S04]  /*01c0*/  UISETP.NE.U32.AND UP0, UPT, UR4, URZ, UPT ;  /* 0x000000ff0400728c */ /* 0x004fc8000bf05070 */
[----:B------:R-:W-:-:S09]  /*01d0*/  UISETP.NE.AND.EX UP0, UPT, UR5, URZ, UPT, UP0 ;  /* 0x000000ff0500728c */ /* 0x000fd2000bf05300 */
[----:B------:R-:W-:Y:S05]  /*01e0*/  BRA.U !UP0, `(.L_x_3) ;  /* 0x0000000108107547 */ /* 0x000fea000b800000 */
[----:B------:R-:W2:Y:S01]  /*01f0*/  LDC.64 R38, c[0x0][0x8a8] ;  /* 0x00022a00ff267b82 */ /* 0x000ea20000000a00 */
[----:B------:R-:W2:Y:S02]  /*0200*/  LDCU.64 UR4, c[0x0][0x358] ;  /* 0x00006b00ff0477ac */ /* 0x000ea40008000a00 */
[----:B--2---:R2:W5:Y:S01]  /*0210*/  LDG.E R38, desc[UR4][R38.64] ;  /* 0x0000000426267981 */ /* 0x004562000c1e1900 */
[----:B------:R-:W-:Y:S05]  /*0220*/  BRA `(.L_x_2) ;  /* 0x0000000000087947 */ /* 0x000fea0003800000 */
.L_x_3:
[----:B------:R-:W2:Y:S02]  /*0230*/  LDCU UR4, c[0x0][0x8a0] ;  /* 0x00011400ff0477ac */ /* 0x000ea40008000800 */
[----:B--2---:R-:W-:Y:S02]  /*0240*/  MOV R38, UR4 ;  /* 0x0000000400267c02 */ /* 0x004fe40008000f00 */
.L_x_2:
[----:B------:R-:W-:Y:S01]  /*0250*/  IMAD.U32 R0, RZ, RZ, UR17 ;  /* 0x00000011ff007e24 */ /* 0x000fe2000f8e00ff */
[----:B------:R-:W-:Y:S04]  /*0260*/  BSSY.RECONVERGENT B0, `(.L_x_4) ;  /* 0x000000c000007945 */ /* 0x000fe80003800200 */
[C---:B------:R-:W-:Y:S02]  /*0270*/  ISETP.NE.OR P1, PT, R0.reuse, 0x1, !P3 ;  /* 0x000000010000780c */ /* 0x040fe40005f25670 */
[----:B------:R-:W-:-:S11]  /*0280*/  ISETP.NE.OR P0, PT, R0, 0x3, !P3 ;  /* 0x000000030000780c */ /* 0x000fd60005f05670 */
[----:B------:R-:W-:Y:S05]  /*0290*/  @P1 BRA `(.L_x_5) ;  /* 0x0000000000201947 */ /* 0x000fea0003800000 */
[----:B------:R-:W3:Y:S02]  /*02a0*/  LDCU.64 UR4, c[0x0][0x348] ;  /* 0x00006900ff0477ac */ /* 0x000ee40008000a00 */
[----:B---3--:R-:W-:Y:S02]  /*02b0*/  UIADD3 UR6, UP1, UPT, UR4, 0x80, URZ ;  /* 0x0000008004067890 */ /* 0x008fe4000ff3e0ff */
[----:B------:R-:W-:Y:S02]  /*02c0*/  UIADD3 UR4, UP0, UPT, UR4, 0x180, URZ ;  /* 0x0000018004047890 */ /* 0x000fe4000ff1e0ff */
[----:B------:R-:W-:Y:S02]  /*02d0*/  UIADD3.X UR7, UPT, UPT, URZ, UR5, URZ, UP1, !UPT ;  /* 0x00000005ff077290 */ /* 0x000fe40008ffe4ff */
[----:B------:R-:W-:-:S07]  /*02e0*/  UIADD3.X UR5, UPT, UPT, URZ, UR5, URZ, UP0, !UPT ;  /* 0x00000005ff057290 */ /* 0x000fce00087fe4ff */
[----:B------:R3:W-:Y:S02]  /*02f0*/  UTMACCTL.PF [UR6] ;  /* 0x00000000060079b9 */ /* 0x0007e40008040000 */
[----:B------:R3:W-:Y:S02]  /*0300*/  UTMACCTL.PF [UR4] ;  /* 0x00000000040079b9 */ /* 0x0007e40008040000 */
[----:B---3--:R-:W-:Y:S01]  /*0310*/  NOP ;  /* 0x0000000000007918 */ /* 0x008fe20000000000 */
.L_x_5:
[----:B------:R-:W-:Y:S05]  /*0320*/  BSYNC.RECONVERGENT B0 ;  /* 0x0000000000007941 */ /* 0x000fea0003800200 */
.L_x_4:
[----:B------:R-:W-:Y:S04]  /*0330*/  BSSY.RECONVERGENT B0, `(.L_x_6) ;  /* 0x000000a000007945 */ /* 0x000fe80003800200 */
        /* <DEDUP_REMOVED lines=9> */
.L_x_7:
[----:B------:R-:W-:Y:S05]  /*03d0*/  BSYNC.RECONVERGENT B0 ;  /* 0x0000000000007941 */ /* 0x000fea0003800200 */
.L_x_6:
[----:B------:R-:W3:Y:S01]  /*03e0*/  LDCU.64 UR4, c[0x0][0x888] ;  /* 0x00011100ff0477ac */ /* 0x000ee20008000a00 */
[----:B------:R-:W-:Y:S02]  /*03f0*/  UISETP.EQ.U32.AND UP1, UPT, UR8, URZ, UPT ;  /* 0x000000ff0800728c */ /* 0x000fe4000bf22070 */
[----:B------:R-:W-:Y:S02]  /*0400*/  UPLOP3.LUT UP3, UPT, UPT, UPT, UPT, 0x80, 0x8 ;  /* 0x000000000008789c */ /* 0x000fe40003f6f070 */
[----:B---3--:R-:W-:-:S04]  /*0410*/  UISETP.NE.U32.AND UP0, UPT, UR4, URZ, UPT ;  /* 0x000000ff0400728c */ /* 0x008fc8000bf05070 */
[----:B------:R-:W-:-:S04]  /*0420*/  UISETP.NE.AND.EX UP0, UPT, UR5, URZ, UPT, UP0 ;  /* 0x000000ff0500728c */ /* 0x000fc8000bf05300 */
[----:B------:R-:W-:-:S04]  /*0430*/  UISETP.EQ.OR.EX UP2, UPT, UR9, URZ, !UP0, UP1 ;  /* 0x000000ff0900728c */ /* 0x000fc8000c742710 */
[----:B------:R-:W-:-:S06]  /*0440*/  UP2UR UR4, UPR, URZ, 0x4 ;  /* 0x00000004ff047883 */ /* 0x000fcc0008000000 */
[----:B------:R-:W-:Y:S01]  /*0450*/  MOV R86, UR4 ;  /* 0x0000000400567c02 */ /* 0x000fe20008000f00 */
[----:B------:R-:W-:Y:S06]  /*0460*/  BRA.U !UP2, `(.L_x_8) ;  /* 0x000000010a207547 */ /* 0x000fec000b800000 */
[----:B------:R-:W-:Y:S01]  /*0470*/  UISETP.NE.U32.AND UP1, UPT, UR8, URZ, UPT ;  /* 0x000000ff0800728c */ /* 0x000fe2000bf25070 */
[----:B-----5:R-:W-:Y:S01]  /*0480*/  FSETP.NEU.AND P0, PT, R41, RZ, PT ;  /* 0x000000ff2900720b */ /* 0x020fe20003f0d000 */
[----:B------:R-:W-:Y:S02]  /*0490*/  USEL UR4, URZ, 0xffffffff, UP0 ;  /* 0xffffffffff047887 */ /* 0x000fe40008000000 */
[----:B------:R-:W-:-:S10]  /*04a0*/  UISETP.NE.AND.EX UP1, UPT, UR9, URZ, UPT, UP1 ;  /* 0x000000ff0900728c */ /* 0x000fd4000bf25310 */
[----:B------:R-:W-:Y:S01]  /*04b0*/  VOTEU.ANY UP0, P0 ;  /* 0x0000000000ff7886 */ /* 0x000fe20000000100 */
[----:B------:R-:W-:-:S04]  /*04c0*/  @!UP1 USEL UR4, URZ, 0xffffffff, UP0 ;  /* 0xffffffffff049887 */ /* 0x000fc80008000000 */
[----:B------:R-:W-:-:S04]  /*04d0*/  ULOP3.LUT UR4, UR4, 0x1, URZ, 0xc0, !UPT ;  /* 0x0000000104047892 */ /* 0x000fc8000f8ec0ff */
[----:B------:R-:W-:-:S11]  /*04e0*/  UISETP.NE.U32.AND UP3, UPT, UR4, 0x1, UPT ;  /* 0x000000010400788c */ /* 0x000fd6000bf65070 */
.L_x_8:
[----:B-1----:R-:W1:Y:S01]  /*04f0*/  SHFL.IDX PT, R2, R85, RZ, 0x1f ;  /* 0x00001fff55027589 */ /* 0x002e6200000e0000 */
[----:B------:R-:W-:-:S04]  /*0500*/  UISETP.NE.AND UP0, UPT, UR17, 0x2, UPT ;  /* 0x000000021100788c */ /* 0x000fc8000bf05270 */
[----:B------:R-:W-:Y:S01]  /*0510*/  USEL UR38, URZ, 0x1, UP0 ;  /* 0x00000001ff267887 */ /* 0x000fe20008000000 */
[----:B-1----:R-:W-:-:S13]  /*0520*/  ISETP.NE.AND P0, PT, R2, RZ, PT ;  /* 0x000000ff0200720c */ /* 0x002fda0003f05270 */
[----:B------:R-:W-:Y:S05]  /*0530*/  @P0 BRA `(.L_x_9) ;  /* 0x0000000000580947 */ /* 0x000fea0003800000 */
[----:B------:R-:W1:Y:S01]  /*0540*/  S2UR UR4, SR_CgaCtaId ;  /* 0x00000000000479c3 */ /* 0x000e620000008800 */
[----:B------:R-:W-:Y:S01]  /*0550*/  UMOV UR5, 0x400 ;  /* 0x0000040000057882 */ /* 0x000fe20000000000 */
[----:B------:R-:W-:Y:S01]  /*0560*/  UMOV UR8, 0x1 ;  /* 0x0000000100087882 */ /* 0x000fe20000000000 */
[----:B------:R-:W-:Y:S01]  /*0570*/  UMOV UR6, 0x2 ;  /* 0x0000000200067882 */ /* 0x000fe20000000000 */
[----:B------:R-:W-:-:S04]  /*0580*/  UIADD3 UR8, UPT, UPT, -UR8, 0x100000, URZ ;  /* 0x0010000008087890 */ /* 0x000fc8000fffe1ff */
[----:B------:R-:W-:Y:S02]  /*0590*/  USHF.L.U32 UR9, UR8, 0xb, URZ ;  /* 0x0000000b08097899 */ /* 0x000fe400080006ff */
[----:B------:R-:W-:Y:S02]  /*05a0*/  USHF.L.U32 UR8, UR8, 0x1, URZ ;  /* 0x0000000108087899 */ /* 0x000fe400080006ff */
[----:B------:R-:W-:-:S04]  /*05b0*/  UIADD3 UR6, UPT, UPT, -UR6, 0x100000, URZ ;  /* 0x0010000006067890 */ /* 0x000fc8000fffe1ff */
[----:B------:R-:W-:Y:S02]  /*05c0*/  USHF.L.U32 UR7, UR6, 0xb, URZ ;  /* 0x0000000b06077899 */ /* 0x000fe400080006ff */
[----:B------:R-:W-:Y:S01]  /*05d0*/  USHF.L.U32 UR6, UR6, 0x1, URZ ;  /* 0x0000000106067899 */ /* 0x000fe200080006ff */
[----:B------:R-:W-:Y:S01]  /*05e0*/  ELECT P0, URZ, PT ;  /* 0x0000000000ff782f */ /* 0x000fe20003800000 */
[----:B-1----:R-:W-:Y:S01]  /*05f0*/  ULEA UR4, UR4, UR5, 0x18 ;  /* 0x0000000504047291 */ /* 0x002fe2000f8ec0ff */
[----:B------:R-:W1:Y:S11]  /*0600*/  FENCE.VIEW.ASYNC.S ;  /* 0x00000000000073c6 */ /* 0x000e760000000000 */
[----:B-1----:R1:W3:Y:S01]  /*0610*/  SYNCS.EXCH.64 URZ, [UR4], UR8 ;  /* 0x0000000804ff75b2 */ /* 0x0022e20008000100 */
[----:B------:R1:W4:Y:S01]  /*0620*/  SYNCS.EXCH.64 URZ, [UR4+0x20], UR6 ;  /* 0x0000200604ff75b2 */ /* 0x0003220008000100 */
[----:B------:R1:W1:Y:S01]  /*0630*/  SYNCS.EXCH.64 URZ, [UR4+0x8], UR8 ;  /* 0x0000080804ff75b2 */ /* 0x0002620008000100 */
[----:B------:R1:W1:Y:S01]  /*0640*/  SYNCS.EXCH.64 URZ, [UR4+0x28], UR6 ;  /* 0x0000280604ff75b2 */ /* 0x0002620008000100 */
[----:B------:R1:W1:Y:S01]  /*0650*/  SYNCS.EXCH.64 URZ, [UR4+0x10], UR8 ;  /* 0x0000100804ff75b2 */ /* 0x0002620008000100 */
[----:B------:R1:W1:Y:S01]  /*0660*/  SYNCS.EXCH.64 URZ, [UR4+0x30], UR6 ;  /* 0x0000300604ff75b2 */ /* 0x0002620008000100 */
[----:B------:R1:W1:Y:S01]  /*0670*/  SYNCS.EXCH.64 URZ, [UR4+0x18], UR8 ;  /* 0x0000180804ff75b2 */ /* 0x0002620008000100 */
[----:B------:R1:W1:Y:S01]  /*0680*/  SYNCS.EXCH.64 URZ, [UR4+0x38], UR6 ;  /* 0x0000380604ff75b2 */ /* 0x0002620008000100 */
[----:B------:R-:W-:Y:S01]  /*0690*/  NOP ;  /* 0x0000000000007918 */ /* 0x000fe20000000000 */
.L_x_9:
[----:B------:R-:W2:Y:S01]  /*06a0*/  SHFL.IDX PT, R2, R85, RZ, 0x1f ;  /* 0x00001fff55027589 */ /* 0x000ea200000e0000 */
[----:B------:R-:W-:Y:S01]  /*06b0*/  NOP ;  /* 0x0000000000007918 */ /* 0x000fe20000000000 */
[----:B--2---:R-:W-:-:S13]  /*06c0*/  ISETP.NE.AND P0, PT, R2, 0x1, PT ;  /* 0x000000010200780c */ /* 0x004fda0003f05270 */
[----:B------:R-:W-:Y:S05]  /*06d0*/  @P0 BRA `(.L_x_10) ;  /* 0x0000000000480947 */ /* 0x000fea0003800000 */
[----:B-1----:R-:W1:Y:S01]  /*06e0*/  S2UR UR4, SR_CgaCtaId ;  /* 0x00000000000479c3 */ /* 0x002e620000008800 */
        /* <DEDUP_REMOVED lines=12> */
[----:B-1----:R2:W1:Y:S01]  /*07b0*/  SYNCS.EXCH.64 URZ, [UR4+0x40], UR8 ;  /* 0x0000400804ff75b2 */ /* 0x0024620008000100 */
[----:B------:R2:W1:Y:S01]  /*07c0*/  SYNCS.EXCH.64 URZ, [UR4+0x50], UR6 ;  /* 0x0000500604ff75b2 */ /* 0x0004620008000100 */
[----:B------:R2:W1:Y:S01]  /*07d0*/  SYNCS.EXCH.64 URZ, [UR4+0x48], UR8 ;  /* 0x0000480804ff75b2 */ /* 0x0004620008000100 */
[----:B------:R2:W1:Y:S02]  /*07e0*/  SYNCS.EXCH.64 URZ, [UR4+0x58], UR6 ;  /* 0x0000580604ff75b2 */ /* 0x0004640008000100 */
[----:B--2---:R-:W-:Y:S01]  /*07f0*/  NOP ;  /* 0x0000000000007918 */ /* 0x004fe20000000000 */
.L_x_10:
[----:B------:R-:W2:Y:S01]  /*0800*/  SHFL.IDX PT, R2, R85, RZ, 0x1f ;  /* 0x00001fff55027589 */ /* 0x000ea200000e0000 */
[----:B------:R-:W-:Y:S01]  /*0810*/  NOP ;  /* 0x0000000000007918 */ /* 0x000fe20000000000 */
[----:B--2---:R-:W-:-:S13]  /*0820*/  ISETP.NE.AND P0, PT, R2, 0x3, PT ;  /* 0x000000030200780c */ /* 0x004fda0003f05270 */
[----:B------:R-:W-:Y:S05]  /*0830*/  @P0 BRA `(.L_x_11) ;  /* 0x0000000000300947 */ /* 0x000fea0003800000 */
[----:B-1----:R-:W1:Y:S01]  /*0840*/  S2UR UR6, SR_CgaCtaId ;  /* 0x00000000000679c3 */ /* 0x002e620000008800 */
[----:B------:R-:W-:Y:S01]  /*0850*/  UMOV UR4, 0x400 ;  /* 0x0000040000047882 */ /* 0x000fe20000000000 */
[----:B------:R-:W-:Y:S01]  /*0860*/  UMOV UR5, 0x20 ;  /* 0x0000002000057882 */ /* 0x000fe20000000000 */
[----:B------:R-:W-:Y:S01]  /*0870*/  ELECT P0, URZ, PT ;  /* 0x0000000000ff782f */ /* 0x000fe20003800000 */
[----:B-1----:R-:W-:Y:S02]  /*0880*/  ULEA UR6, UR6, UR4, 0x18 ;  /* 0x0000000406067291 */ /* 0x002fe4000f8ec0ff */
[----:B------:R-:W-:-:S04]  /*0890*/  UIADD3 UR4, UPT, UPT, -UR5, 0x100000, URZ ;  /* 0x0010000005047890 */ /* 0x000fc8000fffe1ff */
[----:B------:R-:W-:Y:S02]  /*08a0*/  USHF.L.U32 UR5, UR4, 0xb, URZ ;  /* 0x0000000b04057899 */ /* 0x000fe400080006ff */
[----:B------:R-:W-:Y:S01]  /*08b0*/  USHF.L.U32 UR4, UR4, 0x1, URZ ;  /* 0x0000000104047899 */ /* 0x000fe200080006ff */
[----:B------:R-:W1:Y:S11]  /*08c0*/  FENCE.VIEW.ASYNC.S ;  /* 0x00000000000073c6 */ /* 0x000e760000000000 */
[----:B-1----:R2:W1:Y:S01]  /*08d0*/  SYNCS.EXCH.64 URZ, [UR6+0x60], UR4 ;  /* 0x0000600406ff75b2 */ /* 0x0024620008000100 */
[----:B------:R2:W1:Y:S02]  /*08e0*/  SYNCS.EXCH.64 URZ, [UR6+0x68], UR4 ;  /* 0x0000680406ff75b2 */ /* 0x0004640008000100 */
[----:B--2---:R-:W-:Y:S01]  /*08f0*/  NOP ;  /* 0x0000000000007918 */ /* 0x004fe20000000000 */
.L_x_11:
[----:B------:R-:W2:Y:S01]  /*0900*/  SHFL.IDX PT, R2, R85, RZ, 0x1f ;  /* 0x00001fff55027589 */ /* 0x000ea200000e0000 */
[----:B------:R-:W-:Y:S01]  /*0910*/  NOP ;  /* 0x0000000000007918 */ /* 0x000fe20000000000 */
[----:B--2---:R-:W-:-:S13]  /*0920*/  ISETP.NE.AND P0, PT, R2, 0x4, PT ;  /* 0x000000040200780c */ /* 0x004fda0003f05270 */
[----:B------:R-:W-:Y:S05]  /*0930*/  @P0 BRA `(.L_x_12) ;  /* 0x00000000004c0947 */ /* 0x000fea0003800000 */
[----:B-1----:R-:W1:Y:S01]  /*0940*/  S2UR UR6, SR_CgaCtaId ;  /* 0x00000000000679c3 */ /* 0x002e620000008800 */
[----:B------:R-:W-:Y:S01]  /*0950*/  UMOV UR4, 0x1e0 ;  /* 0x000001e000047882 */ /* 0x000fe20000000000 */
[----:B------:R-:W-:Y:S01]  /*0960*/  UMOV UR5, 0x400 ;  /* 0x0000040000057882 */ /* 0x000fe20000000000 */
[----:B------:R-:W-:Y:S01]  /*0970*/  USEL UR4, UR4, 0x1a0, UP3 ;  /* 0x000001a004047887 */ /* 0x000fe20009800000 */
[----:B------:R-:W-:Y:S01]  /*0980*/  UMOV UR8, 0x1 ;  /* 0x0000000100087882 */ /* 0x000fe20000000000 */
[----:B------:R-:W-:Y:S01]  /*0990*/  ELECT P0, URZ, PT ;  /* 0x0000000000ff782f */ /* 0x000fe20003800000 */
[----:B------:R-:W-:-:S04]  /*09a0*/  UIADD3 UR8, UPT, UPT, -UR8, 0x100000, URZ ;  /* 0x0010000008087890 */ /* 0x000fc8000fffe1ff */
[----:B------:R-:W-:Y:S02]  /*09b0*/  USHF.L.U32 UR9, UR8, 0xb, URZ ;  /* 0x0000000b08097899 */ /* 0x000fe400080006ff */
[----:B------:R-:W-:Y:S02]  /*09c0*/  USHF.L.U32 UR8, UR8, 0x1, URZ ;  /* 0x0000000108087899 */ /* 0x000fe400080006ff */
[----:B-1----:R-:W-:Y:S02]  /*09d0*/  ULEA UR6, UR6, UR5, 0x18 ;  /* 0x0000000506067291 */ /* 0x002fe4000f8ec0ff */
[----:B------:R-:W-:-:S04]  /*09e0*/  UIADD3 UR4, UPT, UPT, -UR4, 0x100000, URZ ;  /* 0x0010000004047890 */ /* 0x000fc8000fffe1ff */
[----:B------:R-:W-:Y:S02]  /*09f0*/  USHF.L.U32 UR5, UR4, 0xb, URZ ;  /* 0x0000000b04057899 */ /* 0x000fe400080006ff */
[----:B------:R-:W-:Y:S01]  /*0a00*/  USHF.L.U32 UR4, UR4, 0x1, URZ ;  /* 0x0000000104047899 */ /* 0x000fe200080006ff */
[----:B------:R-:W1:Y:S03]  /*0a10*/  FENCE.VIEW.ASYNC.S ;  /* 0x00000000000073c6 */ /* 0x000e660000000000 */
[----:B-1----:R2:W1:Y:S08]  /*0a20*/  SYNCS.EXCH.64 URZ, [UR6+0x70], UR8 ;  /* 0x0000700806ff75b2 */ /* 0x0024700008000100 */
[----:B------:R2:W1:Y:S01]  /*0a30*/  SYNCS.EXCH.64 URZ, [UR6+0x80], UR4 ;  /* 0x0000800406ff75b2 */ /* 0x0004620008000100 */
[----:B------:R2:W1:Y:S01]  /*0a40*/  SYNCS.EXCH.64 URZ, [UR6+0x78], UR8 ;  /* 0x0000780806ff75b2 */ /* 0x0004620008000100 */
[----:B------:R2:W1:Y:S02]  /*0a50*/  SYNCS.EXCH.64 URZ, [UR6+0x88], UR4 ;  /* 0x0000880406ff75b2 */ /* 0x0004640008000100 */
[----:B--2---:R-:W-:Y:S01]  /*0a60*/  NOP ;  /* 0x0000000000007918 */ /* 0x004fe20000000000 */
.L_x_12:
        /* <DEDUP_REMOVED lines=20> */
[----:B------:R2:W1:Y:S01]  /*0bb0*/  SYNCS.EXCH.64 URZ, [UR4+0xb8], UR6 ;  /* 0x0000b80604ff75b2 */ /* 0x0004620008000100 */
[----:B------:R2:W1:Y:S01]  /*0bc0*/  SYNCS.EXCH.64 URZ, [UR4+0xa0], UR8 ;  /* 0x0000a00804ff75b2 */ /* 0x0004620008000100 */
[----:B------:R2:W1:Y:S01]  /*0bd0*/  SYNCS.EXCH.64 URZ, [UR4+0xc0], UR6 ;  /* 0x0000c00604ff75b2 */ /* 0x0004620008000100 */
[----:B------:R2:W1:Y:S01]  /*0be0*/  SYNCS.EXCH.64 URZ, [UR4+0xa8], UR8 ;  /* 0x0000a80804ff75b2 */ /* 0x0004620008000100 */
[----:B------:R2:W1:Y:S02]  /*0bf0*/  SYNCS.EXCH.64 URZ, [UR4+0xc8], UR6 ;  /* 0x0000c80604ff75b2 */ /* 0x0004640008000100 */
[----:B--2---:R-:W-:Y:S01]  /*0c00*/  NOP ;  /* 0x0000000000007918 */ /* 0x004fe20000000000 */
.L_x_13:
[----:B------:R-:W2:Y:S01]  /*0c10*/  SHFL.IDX PT, R2, R85, RZ, 0x1f ;  /* 0x00001fff55027589 */ /* 0x000ea200000e0000 */
[----:B------:R-:W-:Y:S01]  /*0c20*/  NOP ;  /* 0x0000000000007918 */ /* 0x000fe20000000000 */
[----:B--2---:R-:W-:-:S13]  /*0c30*/  ISETP.NE.AND P0, PT, R2, 0x3, PT ;  /* 0x000000030200780c */ /* 0x004fda0003f05270 */
[----:B------:R-:W-:Y:S05]  /*0c40*/  @P0 BRA `(.L_x_14) ;  /* 0x0000000000380947 */ /* 0x000fea0003800000 */
[----:B------:R-:W2:Y:S01]  /*0c50*/  S2UR UR5, SR_CgaCtaId ;  /* 0x00000000000579c3 */ /* 0x000ea20000008800 */
[----:B-1----:R-:W-:Y:S01]  /*0c60*/  UMOV UR4, 0x400 ;  /* 0x0000040000047882 */ /* 0x002fe20000000000 */
[----:B------:R-:W-:Y:S01]  /*0c70*/  UMOV UR6, 0x20 ;  /* 0x0000002000067882 */ /* 0x000fe20000000000 */
[----:B------:R-:W-:Y:S01]  /*0c80*/  ELECT P0, URZ, PT ;  /* 0x0000000000ff782f */ /* 0x000fe20003800000 */
[----:B------:R-:W-:-:S04]  /*0c90*/  UIADD3 UR6, UPT, UPT, -UR6, 0x100000, URZ ;  /* 0x0010000006067890 */ /* 0x000fc8000fffe1ff */
[----:B------:R-:W-:Y:S02]  /*0ca0*/  USHF.L.U32 UR7, UR6, 0xb, URZ ;  /* 0x0000000b06077899 */ /* 0x000fe400080006ff */
[----:B------:R-:W-:Y:S02]  /*0cb0*/  USHF.L.U32 UR6, UR6, 0x1, URZ ;  /* 0x0000000106067899 */ /* 0x000fe400080006ff */
[----:B--2---:R-:W-:Y:S01]  /*0cc0*/  ULEA UR4, UR5, UR4, 0x18 ;  /* 0x0000000405047291 */ /* 0x004fe2000f8ec0ff */
[----:B------:R-:W1:Y:S11]  /*0cd0*/  FENCE.VIEW.ASYNC.S ;  /* 0x00000000000073c6 */ /* 0x000e760000000000 */
[----:B-1----:R2:W1:Y:S01]  /*0ce0*/  SYNCS.EXCH.64 URZ, [UR4+0xd0], UR6 ;  /* 0x0000d00604ff75b2 */ /* 0x0024620008000100 */
[----:B------:R2:W1:Y:S01]  /*0cf0*/  SYNCS.EXCH.64 URZ, [UR4+0xe0], UR6 ;  /* 0x0000e00604ff75b2 */ /* 0x0004620008000100 */
[----:B------:R2:W1:Y:S01]  /*0d00*/  SYNCS.EXCH.64 URZ, [UR4+0xd8], UR6 ;  /* 0x0000d80604ff75b2 */ /* 0x0004620008000100 */
[----:B------:R2:W1:Y:S02]  /*0d10*/  SYNCS.EXCH.64 URZ, [UR4+0xe8], UR6 ;  /* 0x0000e80604ff75b2 */ /* 0x0004640008000100 */
[----:B--2---:R-:W-:Y:S01]  /*0d20*/  NOP ;  /* 0x0000000000007918 */ /* 0x004fe20000000000 */
.L_x_14:
[----:B-1----:R-:W1:Y:S01]  /*0d30*/  LDCU UR4, c[0x0][0x36c] ;  /* 0x00006d80ff0477ac */ /* 0x002e620008000800 */
[----:B------:R-:W-:Y:S01]  /*0d40*/  ISETP.NE.OR P3, PT, R0, 0x2, !P3 ;  /* 0x000000020000780c */ /* 0x000fe20005f65670 */
[----:B------:R-:W-:Y:S01]  /*0d50*/  NOP ;  /* 0x0000000000007918 */ /* 0x000fe20000000000 */
[----:B------:R-:W-:Y:S01]  /*0d60*/  LOP3.LUT R0, R93, 0x1f, RZ, 0xc0, !PT ;  /* 0x0000001f5d007812 */ /* 0x000fe200078ec0ff */
[----:B------:R-:W-:Y:S02]  /*0d70*/  UISETP.NE.AND UP4, UPT, UR17, URZ, UPT ;  /* 0x000000ff1100728c */ /* 0x000fe4000bf85270 */
[----:B-1----:R-:W-:-:S09]  /*0d80*/  UISETP.EQ.U32.AND UP5, UPT, UR4, 0x1, UPT ;  /* 0x000000010400788c */ /* 0x002fd2000bfa2070 */
[----:B------:R-:W-:Y:S05]  /*0d90*/  BRA.U !UP5, `(.L_x_15) ;  /* 0x000000010d087547 */ /* 0x000fea000b800000 */
[----:B---34-:R-:W-:Y:S01]  /*0da0*/  UCGABAR_ARV ;  /* 0x00000000000079c7 */ /* 0x018fe20008000000 */
[----:B------:R-:W-:Y:S05]  /*0db0*/  BRA `(.L_x_16) ;  /* 0x0000000000047947 */ /* 0x000fea0003800000 */
.L_x_15:
[----:B---34-:R-:W-:Y:S01]  /*0dc0*/  NOP ;  /* 0x0000000000007918 */ /* 0x018fe20000000000 */
.L_x_16:
[----:B------:R-:W1:Y:S01]  /*0dd0*/  S2UR UR7, SR_CTAID.X ;  /* 0x00000000000779c3 */ /* 0x000e620000002500 */
[----:B------:R-:W-:-:S05]  /*0de0*/  CS2R.32 R3, SR_CgaSize ;  /* 0x0000000000037805 */ /* 0x000fca0000008a00 */
[----:B------:R-:W-:-:S05]  /*0df0*/  IMAD R3, R3, -0xa0, RZ ;  /* 0xffffff6003037824 */ /* 0x000fca00078e02ff */
[----:B------:R-:W-:-:S14]  /*0e00*/  R2UR UR5, R3 ;  /* 0x00000000030572ca */ /* 0x000fdc00000e0000 */
[----:B------:R-:W2:Y:S01]  /*0e10*/  LDCU UR5, c[0x0][UR5+0x2b0] ;  /* 0x00005600050577ac */ /* 0x000ea20008000800 */
[----:B------:R-:W-:-:S05]  /*0e20*/  CS2R.32 R3, SR_CgaSize ;  /* 0x0000000000037805 */ /* 0x000fca0000008a00 */
[----:B------:R-:W-:-:S05]  /*0e30*/  IMAD R3, R3, -0xa0, RZ ;  /* 0xffffff6003037824 */ /* 0x000fca00078e02ff */
[----:B------:R-:W-:-:S14]  /*0e40*/  R2UR UR4, R3 ;  /* 0x00000000030472ca */ /* 0x000fdc00000e0000 */
[----:B------:R-:W3:Y:S01]  /*0e50*/  LDCU UR4, c[0x0][UR4+0x2b4] ;  /* 0x00005680040477ac */ /* 0x000ee20008000800 */
[----:B------:R-:W4:Y:S01]  /*0e60*/  S2UR UR8, SR_CTAID.Y ;  /* 0x00000000000879c3 */ /* 0x000f220000002600 */
[----:B------:R-:W3:Y:S01]  /*0e70*/  LDCU UR21, c[0x0][0xb24] ;  /* 0x00016480ff1577ac */ /* 0x000ee20008000800 */
[----:B------:R-:W-:-:S05]  /*0e80*/  CS2R.32 R3, SR_CgaSize ;  /* 0x0000000000037805 */ /* 0x000fca0000008a00 */
[----:B------:R-:W-:-:S05]  /*0e90*/  IMAD R3, R3, -0xa0, RZ ;  /* 0xffffff6003037824 */ /* 0x000fca00078e02ff */
[----:B------:R-:W-:-:S14]  /*0ea0*/  R2UR UR62, R3 ;  /* 0x00000000033e72ca */ /* 0x000fdc00000e0000 */
[----:B------:R-:W4:Y:S01]  /*0eb0*/  LDCU UR62, c[0x0][UR62+0x2a0] ;  /* 0x000054003e3e77ac */ /* 0x000f220008000800 */
[----:B------:R-:W4:Y:S01]  /*0ec0*/  S2UR UR9, SR_CgaCtaId ;  /* 0x00000000000979c3 */ /* 0x000f220000008800 */
[----:B------:R-:W-:-:S05]  /*0ed0*/  CS2R.32 R3, SR_CgaSize ;  /* 0x0000000000037805 */ /* 0x000fca0000008a00 */
[----:B------:R-:W-:-:S05]  /*0ee0*/  IMAD R3, R3, -0xa0, RZ ;  /* 0xffffff6003037824 */ /* 0x000fca00078e02ff */
[----:B------:R-:W-:-:S14]  /*0ef0*/  R2UR UR59, R3 ;  /* 0x00000000033b72ca */ /* 0x000fdc00000e0000 */
[----:B------:R-:W4:Y:S01]  /*0f00*/  LDCU UR59, c[0x0][UR59+0x2a4] ;  /* 0x000054803b3b77ac */ /* 0x000f220008000800 */
[----:B------:R-:W4:Y:S01]  /*0f10*/  LDCU UR42, c[0x0][0xb24] ;  /* 0x00016480ff2a77ac */ /* 0x000f220008000800 */
[----:B-1----:R-:W-:Y:S01]  /*0f20*/  I2FP.F32.U32 R3, UR7 ;  /* 0x0000000700037c45 */ /* 0x002fe20008201000 */
[----:B------:R-:W1:Y:S01]  /*0f30*/  S2UR UR36, SR_CTAID.Z ;  /* 0x00000000002479c3 */ /* 0x000e620000002700 */
[----:B------:R-:W1:Y:S03]  /*0f40*/  LDCU UR27, c[0x0][0xb30] ;  /* 0x00016600ff1b77ac */ /* 0x000e660008000800 */
[----:B--2---:R-:W-:Y:S01]  /*0f50*/  FMUL R3, R3, UR5 ;  /* 0x0000000503037c20 */ /* 0x004fe20008400000 */
[----:B---3--:R-:W-:Y:S01]  /*0f60*/  UISETP.GE.AND UP2, UPT, UR21, 0x1, UPT ;  /* 0x000000011500788c */ /* 0x008fe2000bf46270 */
[----:B----4-:R-:W-:Y:S01]  /*0f70*/  I2FP.F32.U32 R2, UR8 ;  /* 0x0000000800027c45 */ /* 0x010fe20008201000 */
[----:B------:R-:W-:Y:S01]  /*0f80*/  UMOV UR16, UR7 ;  /* 0x0000000700107c82 */ /* 0x000fe20008000000 */
[----:B------:R-:W-:-:S02]  /*0f90*/  UMOV UR20, UR8 ;  /* 0x0000000800147c82 */ /* 0x000fc40008000000 */
[----:B------:R-:W2:Y:S01]  /*0fa0*/  F2I.U32.TRUNC.NTZ R3, R3 ;  /* 0x0000000300037305 */ /* 0x000ea2000020f000 */
[----:B------:R-:W-:Y:S01]  /*0fb0*/  FMUL R2, R2, UR4 ;  /* 0x0000000402027c20 */ /* 0x000fe20008400000 */
[----:B------:R-:W-:-:S06]  /*0fc0*/  USHF.L.U32 UR28, UR9, 0xb, URZ ;  /* 0x0000000b091c7899 */ /* 0x000fcc00080006ff */
[----:B------:R-:W3:Y:S01]  /*0fd0*/  F2I.U32.TRUNC.NTZ R2, R2 ;  /* 0x0000000200027305 */ /* 0x000ee2000020f000 */
[----:B--2---:R-:W-:Y:S02]  /*0fe0*/  R2UR UR4, R3 ;  /* 0x00000000030472ca */ /* 0x004fe400000e0000 */
[----:B---3--:R-:W-:Y:S02]  /*0ff0*/  R2UR UR6, R2 ;  /* 0x00000000020672ca */ /* 0x008fe400000e0000 */
[----:B------:R-:W-:-:S09]  /*1000*/  PRMT R2, RZ, 0x7610, R2 ;  /* 0x00007610ff027816 */ /* 0x000fd20000000002 */
[----:B------:R-:W-:-:S04]  /*1010*/  UIADD3 UR5, UPT, UPT, -UR4, URZ, URZ ;  /* 0x000000ff04057290 */ /* 0x000fc8000fffe1ff */
[----:B------:R-:W-:Y:S02]  /*1020*/  UIMAD UR62, UR62, UR5, UR7 ;  /* 0x000000053e3e72a4 */ /* 0x000fe4000f8e0207 */
[----:B------:R-:W-:-:S04]  /*1030*/  UIADD3 UR4, UPT, UPT, -UR6, URZ, URZ ;  /* 0x000000ff06047290 */ /* 0x000fc8000fffe1ff */
[----:B------:R-:W-:Y:S01]  /*1040*/  UIMAD UR59, UR59, UR4, UR8 ;  /* 0x000000043b3b72a4 */ /* 0x000fe2000f8e0208 */
[----:B-1----:R-:W-:Y:S11]  /*1050*/  BRA.U UP4, `(.L_x_17) ;  /* 0x0000000104247547 */ /* 0x002ff6000b800000 */
[----:B------:R-:W-:Y:S02]  /*1060*/  UISETP.NE.AND UP0, UPT, UR59, URZ, UPT ;  /* 0x000000ff3b00728c */ /* 0x000fe4000bf05270 */
[----:B------:R-:W-:Y:S02]  /*1070*/  UISETP.NE.AND UP1, UPT, UR59, 0x1, UPT ;  /* 0x000000013b00788c */ /* 0x000fe4000bf25270 */
[----:B------:R-:W-:Y:S02]  /*1080*/  UISETP.EQ.OR UP0, UPT, UR62, URZ, !UP0 ;  /* 0x000000ff3e00728c */ /* 0x000fe4000c702670 */
[----:B------:R-:W-:Y:S02]  /*1090*/  USEL UR4, URZ, 0x2, UP1 ;  /* 0x00000002ff047887 */ /* 0x000fe40008800000 */
[----:B------:R-:W-:Y:S02]  /*10a0*/  USEL UR5, URZ, 0x1, !UP0 ;  /* 0x00000001ff057887 */ /* 0x000fe4000c000000 */
[----:B------:R-:W-:-:S04]  /*10b0*/  UISETP.NE.AND UP0, UPT, UR62, URZ, UPT ;  /* 0x000000ff3e00728c */ /* 0x000fc8000bf05270 */
[----:B------:R-:W-:-:S04]  /*10c0*/  USEL UR4, UR4, 0x2, UP0 ;  /* 0x0000000204047887 */ /* 0x000fc80008000000 */
[----:B------:R-:W-:-:S06]  /*10d0*/  UIADD3 UR4, UPT, UPT, UR5, UR4, URZ ;  /* 0x0000000405047290 */ /* 0x000fcc000fffe0ff */
[----:B------:R-:W-:Y:S02]  /*10e0*/  MOV R2, UR4 ;  /* 0x0000000400027c02 */ /* 0x000fe40008000f00 */
.L_x_17:
[----:B------:R-:W-:Y:S05]  /*10f0*/  BRA.U !UP2, `(.L_x_18) ;  /* 0x000000010ad47547 */ /* 0x000fea000b800000 */
[----:B------:R-:W1:Y:S01]  /*1100*/  LDCU.128 UR12, c[0x0][0xb10] ;  /* 0x00016200ff0c77ac */ /* 0x000e620008000c00 */
[----:B------:R-:W2:Y:S01]  /*1110*/  LDCU UR6, c[0x0][0x370] ;  /* 0x00006e00ff0677ac */ /* 0x000ea20008000800 */
[----:B------:R-:W3:Y:S01]  /*1120*/  LDCU UR5, c[0x0][0x374] ;  /* 0x00006e80ff0577ac */ /* 0x000ee20008000800 */
[----:B------:R-:W4:Y:S01]  /*1130*/  LDCU UR26, c[0x0][0xb0c] ;  /* 0x00016180ff1a77ac */ /* 0x000f220008000800 */
[----:B------:R-:W4:Y:S01]  /*1140*/  LDCU UR4, c[0x0][0xb20] ;  /* 0x00016400ff0477ac */ /* 0x000f220008000800 */
[----:B------:R-:W4:Y:S01]  /*1150*/  LDCU.64 UR8, c[0x0][0xb28] ;  /* 0x00016500ff0877ac */ /* 0x000f220008000a00 */
[----:B-1----:R-:W-:Y:S02]  /*1160*/  UISETP.NE.AND UP0, UPT, UR14, 0x1, UPT ;  /* 0x000000010e00788c */ /* 0x002fe4000bf05270 */
[----:B---3--:R-:W-:Y:S02]  /*1170*/  UIMAD.WIDE.U32 UR10, UR5, UR15, URZ ;  /* 0x0000000f050a72a5 */ /* 0x008fe4000f8e00ff */
[----:B--2---:R-:W-:-:S02]  /*1180*/  UIMAD.WIDE.U32 UR22, UR6, UR12, URZ ;  /* 0x0000000c061672a5 */ /* 0x004fc4000f8e00ff */
[----:B----4-:R-:W-:Y:S02]  /*1190*/  UISETP.NE.AND UP1, UPT, UR26, 0x1, UPT ;  /* 0x000000011a00788c */ /* 0x010fe4000bf25270 */
[----:B------:R-:W-:Y:S01]  /*11a0*/  UISETP.NE.AND UP2, UPT, UR21, 0x1, UPT ;  /* 0x000000011500788c */ /* 0x000fe2000bf45270 */
[----:B------:R-:W-:Y:S02]  /*11b0*/  UMOV UR10, UR11 ;  /* 0x0000000b000a7c82 */ /* 0x000fe40008000000 */
[----:B------:R-:W-:Y:S01]  /*11c0*/  UMOV UR22, UR23 ;  /* 0x0000001700167c82 */ /* 0x000fe20008000000 */
[----:B------:R-:W-:Y:S02]  /*11d0*/  @UP0 USHF.R.U32.HI UR5, URZ, UR4, UR10 ;  /* 0x00000004ff050299 */ /* 0x000fe4000801160a */
[----:B------:R-:W-:Y:S02]  /*11e0*/  UIMAD.WIDE.U32 UR24, UR20, UR15, URZ ;  /* 0x0000000f141872a5 */ /* 0x000fe4000f8e00ff */
[----:B------:R-:W-:-:S02]  /*11f0*/  UIMAD.WIDE.U32 UR10, UR5, UR8, URZ ;  /* 0x00000008050a72a5 */ /* 0x000fc4000f8e00ff */
[----:B------:R-:W-:Y:S02]  /*1200*/  @UP1 USHF.R.U32.HI UR6, URZ, UR13, UR22 ;  /* 0x0000000dff061299 */ /* 0x000fe40008011616 */
[----:B------:R-:W-:Y:S02]  /*1210*/  UIMAD.WIDE.U32 UR18, UR16, UR12, URZ ;  /* 0x0000000c101272a5 */ /* 0x000fe4000f8e00ff */
[----:B------:R-:W-:Y:S01]  /*1220*/  UIMAD.WIDE.U32 UR22, UR6, UR8, URZ ;  /* 0x00000008061672a5 */ /* 0x000fe2000f8e00ff */
[----:B------:R-:W-:Y:S01]  /*1230*/  UMOV UR24, UR25 ;  /* 0x0000001900187c82 */ /* 0x000fe20008000000 */
[----:B------:R-:W-:Y:S01]  /*1240*/  UMOV UR10, UR11 ;  /* 0x0000000b000a7c82 */ /* 0x000fe20008000000 */
[----:B------:R-:W-:Y:S02]  /*1250*/  USHF.R.U32.HI UR24, URZ, UR4, UR24 ;  /* 0x00000004ff187299 */ /* 0x000fe40008011618 */
[----:B------:R-:W-:Y:S02]  /*1260*/  @UP2 USHF.R.U32.HI UR5, URZ, UR9, UR10 ;  /* 0x00000009ff052299 */ /* 0x000fe4000801160a */
[----:B------:R-:W-:Y:S01]  /*1270*/  UMOV UR7, UR23 ;  /* 0x0000001700077c82 */ /* 0x000fe20008000000 */
[----:B------:R-:W-:Y:S01]  /*1280*/  UMOV UR18, UR19 ;  /* 0x0000001300127c82 */ /* 0x000fe20008000000 */
[----:B------:R-:W-:-:S02]  /*1290*/  @UP2 USHF.R.U32.HI UR6, URZ, UR9, UR7 ;  /* 0x00000009ff062299 */ /* 0x000fc40008011607 */
[----:B------:R-:W-:Y:S02]  /*12a0*/  USHF.R.U32.HI UR13, URZ, UR13, UR18 ;  /* 0x0000000dff0d7299 */ /* 0x000fe40008011612 */
[----:B------:R-:W-:Y:S02]  /*12b0*/  USEL UR4, UR20, UR24, !UP0 ;  /* 0x0000001814047287 */ /* 0x000fe4000c000000 */
[----:B------:R-:W-:Y:S02]  /*12c0*/  UIMAD UR7, UR5, UR21, URZ ;  /* 0x00000015050772a4 */ /* 0x000fe4000f8e02ff */
[----:B------:R-:W-:Y:S02]  /*12d0*/  USEL UR5, UR16, UR13, !UP1 ;  /* 0x0000000d10057287 */ /* 0x000fe4000c800000 */
[----:B------:R-:W-:Y:S02]  /*12e0*/  UIMAD UR12, UR6, UR21, URZ ;  /* 0x00000015060c72a4 */ /* 0x000fe4000f8e02ff */
[----:B------:R-:W-:-:S02]  /*12f0*/  UISETP.GE.AND UP0, UPT, UR4, UR7, UPT ;  /* 0x000000070400728c */ /* 0x000fc4000bf06270 */
[----:B------:R-:W-:Y:S02]  /*1300*/  UIMAD.WIDE.U32 UR10, UR4, UR8, URZ ;  /* 0x00000008040a72a5 */ /* 0x000fe4000f8e00ff */
[----:B------:R-:W-:Y:S02]  /*1310*/  UISETP.GE.OR UP0, UPT, UR5, UR12, UP0 ;  /* 0x0000000c0500728c */ /* 0x000fe40008706670 */
[----:B------:R-:W-:Y:S02]  /*1320*/  UIMAD.WIDE.U32 UR12, UR5, UR8, URZ ;  /* 0x00000008050c72a5 */ /* 0x000fe4000f8e00ff */
[----:B------:R-:W-:Y:S01]  /*1330*/  UIADD3 UR10, UPT, UPT, -UR4, URZ, URZ ;  /* 0x000000ff040a7290 */ /* 0x000fe2000fffe1ff */
[----:B------:R-:W-:Y:S01]  /*1340*/  UMOV UR8, UR11 ;  /* 0x0000000b00087c82 */ /* 0x000fe20008000000 */
[----:B------:R-:W-:Y:S02]  /*1350*/  UIADD3 UR11, UPT, UPT, -UR5, URZ, URZ ;  /* 0x000000ff050b7290 */ /* 0x000fe4000fffe1ff */
[----:B------:R-:W-:-:S03]  /*1360*/  USHF.R.U32.HI UR8, URZ, UR9, UR8 ;  /* 0x00000009ff087299 */ /* 0x000fc60008011608 */
[----:B------:R-:W-:Y:S01]  /*1370*/  @!UP0 UMOV UR7, UR13 ;  /* 0x0000000d00078c82 */ /* 0x000fe20008000000 */
[----:B------:R-:W-:Y:S02]  /*1380*/  UIMAD UR20, UR14, UR10, UR20 ;  /* 0x0000000a0e1472a4 */ /* 0x000fe4000f8e0214 */
[----:B------:R-:W-:Y:S02]  /*1390*/  USEL UR8, UR4, UR8, !UP2 ;  /* 0x0000000804087287 */ /* 0x000fe4000d000000 */
[----:B------:R-:W-:Y:S02]  /*13a0*/  @!UP0 USHF.R.U32.HI UR7, URZ, UR9, UR7 ;  /* 0x00000009ff078299 */ /* 0x000fe40008011607 */
[----:B------:R-:W-:Y:S02]  /*13b0*/  UIADD3 UR9, UPT, UPT, -UR8, URZ, URZ ;  /* 0x000000ff08097290 */ /* 0x000fe4000fffe1ff */
[----:B------:R-:W-:Y:S02]  /*13c0*/  @!UP0 USEL UR7, UR5, UR7, !UP2 ;  /* 0x0000000705078287 */ /* 0x000fe4000d000000 */
[----:B------:R-:W-:-:S02]  /*13d0*/  UIMAD UR9, UR21, UR9, UR4 ;  /* 0x00000009150972a4 */ /* 0x000fc4000f8e0204 */
[----:B------:R-:W-:Y:S02]  /*13e0*/  @!UP0 UIADD3 UR8, UPT, UPT, UR8, -UR7, URZ ;  /* 0x8000000708088290 */ /* 0x000fe4000fffe0ff */
[----:B------:R-:W-:Y:S02]  /*13f0*/  @!UP0 UIMAD UR6, UR9, UR6, UR7 ;  /* 0x00000006090682a4 */ /* 0x000fe4000f8e0207 */
[----:B------:R-:W-:Y:S02]  /*1400*/  @!UP0 UIMAD UR4, UR8, UR21, UR5 ;  /* 0x00000015080482a4 */ /* 0x000fe4000f8e0205 */
[----:B------:R-:W-:Y:S02]  /*1410*/  UIMAD UR16, UR26, UR11, UR16 ;  /* 0x0000000b1a1072a4 */ /* 0x000fe4000f8e0210 */
[----:B------:R-:W-:Y:S01]  /*1420*/  UIMAD UR20, UR4, UR14, UR20 ;  /* 0x0000000e041472a4 */ /* 0x000fe2000f8e0214 */
[----:B------:R-:W-:Y:S02]  /*1430*/  @!UP0 UMOV UR5, UR6 ;  /* 0x0000000600058c82 */ /* 0x000fe40008000000 */
[----:B------:R-:W-:-:S12]  /*1440*/  UIMAD UR16, UR5, UR26, UR16 ;  /* 0x0000001a051072a4 */ /* 0x000fd8000f8e0210 */
.L_x_18:
[----:B------:R-:W-:Y:S02]  /*1450*/  UISETP.NE.AND UP1, UPT, UR27, 0x1, UPT ;  /* 0x000000011b00788c */ /* 0x000fe4000bf25270 */
[----:B------:R-:W-:Y:S02]  /*1460*/  UISETP.NE.AND UP0, UPT, UR17, 0x2, UPT ;  /* 0x000000021100788c */ /* 0x000fe4000bf05270 */
[----:B------:R-:W-:-:S05]  /*1470*/  ULOP3.LUT UR28, UR28, 0x800, URZ, 0xc0, !UPT ;  /* 0x000008001c1c7892 */ /* 0x000fca000f8ec0ff */
[----:B------:R-:W-:Y:S07]  /*1480*/  BRA.U UP1, `(.L_x_19) ;  /* 0x0000000101447547 */ /* 0x000fee000b800000 */
[----:B------:R-:W1:Y:S01]  /*1490*/  LDCU.128 UR8, c[0x0][0xb10] ;  /* 0x00016200ff0877ac */ /* 0x000e620008000c00 */
[----:B------:R-:W2:Y:S01]  /*14a0*/  LDCU UR12, c[0x0][0xb0c] ;  /* 0x00016180ff0c77ac */ /* 0x000ea20008000800 */
[----:B------:R-:W3:Y:S01]  /*14b0*/  LDCU UR13, c[0x0][0xb20] ;  /* 0x00016400ff0d77ac */ /* 0x000ee20008000800 */
[----:B-1----:R-:W-:Y:S02]  /*14c0*/  UIMAD.WIDE.U32 UR6, UR16, UR8, URZ ;  /* 0x00000008100672a5 */ /* 0x002fe4000f8e00ff */
[----:B------:R-:W-:Y:S02]  /*14d0*/  UIMAD.WIDE.U32 UR4, UR20, UR11, URZ ;  /* 0x0000000b140472a5 */ /* 0x000fe4000f8e00ff */
[----:B--2---:R-:W-:Y:S02]  /*14e0*/  UISETP.NE.AND UP2, UPT, UR12, 0x1, UPT ;  /* 0x000000010c00788c */ /* 0x004fe4000bf45270 */
[----:B------:R-:W-:Y:S01]  /*14f0*/  UISETP.NE.AND UP1, UPT, UR10, 0x1, UPT ;  /* 0x000000010a00788c */ /* 0x000fe2000bf25270 */
[----:B------:R-:W-:-:S02]  /*1500*/  UMOV UR6, UR7 ;  /* 0x0000000700067c82 */ /* 0x000fc40008000000 */
[----:B------:R-:W-:Y:S01]  /*1510*/  UMOV UR4, UR5 ;  /* 0x0000000500047c82 */ /* 0x000fe20008000000 */
[----:B------:R-:W-:Y:S02]  /*1520*/  USHF.R.U32.HI UR6, URZ, UR9, UR6 ;  /* 0x00000009ff067299 */ /* 0x000fe40008011606 */
[----:B---3--:R-:W-:Y:S02]  /*1530*/  USHF.R.U32.HI UR4, URZ, UR13, UR4 ;  /* 0x0000000dff047299 */ /* 0x008fe40008011604 */
[----:B------:R-:W-:Y:S02]  /*1540*/  USEL UR5, UR16, UR6, !UP2 ;  /* 0x0000000610057287 */ /* 0x000fe4000d000000 */
[----:B------:R-:W-:-:S04]  /*1550*/  USEL UR4, UR20, UR4, !UP1 ;  /* 0x0000000414047287 */ /* 0x000fc8000c800000 */
[----:B------:R-:W-:Y:S02]  /*1560*/  UIADD3 UR6, UPT, UPT, UR5, -UR4, URZ ;  /* 0x8000000405067290 */ /* 0x000fe4000fffe0ff */
[----:B------:R-:W-:Y:S02]  /*1570*/  UIADD3 UR4, UPT, UPT, -UR5, UR4, URZ ;  /* 0x0000000405047290 */ /* 0x000fe4000fffe1ff */
[----:B------:R-:W-:Y:S02]  /*1580*/  UIMAD UR20, UR6, UR10, UR20 ;  /* 0x0000000a061472a4 */ /* 0x000fe4000f8e0214 */
[----:B------:R-:W-:-:S12]  /*1590*/  UIMAD UR16, UR4, UR12, UR16 ;  /* 0x0000000c041072a4 */ /* 0x000fd8000f8e0210 */
.L_x_19:
[----:B------:R-:W-:Y:S05]  /*15a0*/  BRA.U !UP5, `(.L_x_20) ;  /* 0x000000010d0c7547 */ /* 0x000fea000b800000 */
[----:B------:R-:W-:Y:S01]  /*15b0*/  UCGABAR_WAIT ;  /* 0x0000000000007dc7 */ /* 0x000fe20008000000 */
[----:B------:R-:W-:Y:S01]  /*15c0*/  CCTL.IVALL ;  /* 0x00000000ff00798f */ /* 0x000fe20002000000 */
[----:B------:R-:W-:Y:S05]  /*15d0*/  BRA `(.L_x_21) ;  /* 0x0000000000047947 */ /* 0x000fea0003800000 */
.L_x_20:
[----:B------:R-:W-:Y:S06]  /*15e0*/  BAR.SYNC.DEFER_BLOCKING 0x0 ;  /* 0x0000000000007b1d */ /* 0x000fec0000010000 */
.L_x_21:
[----:B------:R-:W-:Y:S05]  /*15f0*/  BRA.U UP0, `(.L_x_22) ;  /* 0x0000001100b47547 */ /* 0x000fea000b800000 */
[----:B------:R-:W1:Y:S01]  /*1600*/  LDCU UR6, c[0x0][0x38c] ;  /* 0x00007180ff0677ac */ /* 0x000e620008000800 */
[----:B------:R-:W2:Y:S01]  /*1610*/  S2UR UR8, SR_CgaCtaId ;  /* 0x00000000000879c3 */ /* 0x000ea20000008800 */
[----:B------:R-:W-:Y:S01]  /*1620*/  PLOP3.LUT P1, PT, PT, PT, UP3, 0x80, 0x8 ;  /* 0x000000000008781c */ /* 0x000fe20003f2f038 */
[----:B------:R-:W-:Y:S01]  /*1630*/  IMAD.MOV.U32 R12, RZ, RZ, 0x1 ;  /* 0x00000001ff0c7424 */ /* 0x000fe200078e00ff */
[----:B------:R-:W-:Y:S01]  /*1640*/  UMOV UR7, 0x400 ;  /* 0x0000040000077882 */ /* 0x000fe20000000000 */
[----:B------:R-:W-:Y:S01]  /*1650*/  UISETP.NE.AND UP1, UPT, UR17, URZ, UPT ;  /* 0x000000ff1100728c */ /* 0x000fe2000bf25270 */
[----:B------:R-:W-:Y:S02]  /*1660*/  ISETP.EQ.OR P2, PT, R0, RZ, P3 ;  /* 0x000000ff0000720c */ /* 0x000fe40001f42670 */
[----:B------:R-:W-:Y:S02]  /*1670*/  CS2R R10, SRZ ;  /* 0x00000000000a7805 */ /* 0x000fe4000001ff00 */
[----:B------:R-:W-:Y:S01]  /*1680*/  PLOP3.LUT P1, PT, P1, PT, PT, 0x8, 0x80 ;  /* 0x000000000080781c */ /* 0x000fe20000f2e170 */
[----:B------:R-:W-:Y:S01]  /*1690*/  IMAD.MOV.U32 R9, RZ, RZ, RZ ;  /* 0x000000ffff097224 */ /* 0x000fe200078e00ff */
[----:B------:R-:W3:Y:S01]  /*16a0*/  LDCU UR40, c[0x0][0x370] ;  /* 0x00006e00ff2877ac */ /* 0x000ee20008000800 */
[----:B------:R-:W-:Y:S01]  /*16b0*/  IMAD.MOV.U32 R8, RZ, RZ, 0x1 ;  /* 0x00000001ff087424 */ /* 0x000fe200078e00ff */
[----:B------:R-:W4:Y:S01]  /*16c0*/  LDCU.64 UR26, c[0x0][0x348] ;  /* 0x00006900ff1a77ac */ /* 0x000f220008000a00 */
[----:B-1----:R-:W-:-:S02]  /*16d0*/  UIADD3 UR5, UPT, UPT, UR6, 0x3f, URZ ;  /* 0x0000003f06057890 */ /* 0x002fc4000fffe0ff */
[----:B------:R-:W-:Y:S02]  /*16e0*/  USHF.R.U32.HI UR45, URZ, 0x6, UR28 ;  /* 0x00000006ff2d7899 */ /* 0x000fe4000801161c */
[----:B------:R-:W-:Y:S02]  /*16f0*/  USHF.R.S32.HI UR4, URZ, 0x1f, UR5 ;  /* 0x0000001fff047899 */ /* 0x000fe40008011405 */
[----:B------:R-:W-:Y:S02]  /*1700*/  UIADD3 UR46, UPT, UPT, UR6, 0x7e, URZ ;  /* 0x0000007e062e7890 */ /* 0x000fe4000fffe0ff */
[----:B------:R-:W-:Y:S02]  /*1710*/  ULEA.HI UR4, UR4, UR5, URZ, 0x6 ;  /* 0x0000000504047291 */ /* 0x000fe4000f8f30ff */
[----:B--2---:R-:W-:Y:S02]  /*1720*/  ULEA UR7, UR8, UR7, 0x18 ;  /* 0x0000000708077291 */ /* 0x004fe4000f8ec0ff */
[----:B------:R-:W-:-:S02]  /*1730*/  USHF.R.S32.HI UR43, URZ, 0x6, UR4 ;  /* 0x00000006ff2b7899 */ /* 0x000fc40008011404 */
[----:B------:R-:W-:Y:S02]  /*1740*/  UIADD3 UR4, UPT, UPT, UR6, -0x1, URZ ;  /* 0xffffffff06047890 */ /* 0x000fe4000fffe0ff */
[----:B------:R-:W-:Y:S02]  /*1750*/  UISETP.LT.U32.AND UP0, UPT, UR43, 0x4, UPT ;  /* 0x000000042b00788c */ /* 0x000fe4000bf01070 */
[----:B------:R-:W-:Y:S02]  /*1760*/  UISETP.GE.U32.AND UP2, UPT, UR4, -0x7f, UPT ;  /* 0xffffff810400788c */ /* 0x000fe4000bf46070 */
[----:B------:R-:W-:Y:S01]  /*1770*/  USEL UR41, UR43, 0x4, UP0 ;  /* 0x000000042b297887 */ /* 0x000fe20008000000 */
[----:B------:R-:W1:Y:S03]  /*1780*/  LDCU UR39, c[0x0][0x374] ;  /* 0x00006e80ff2777ac */ /* 0x000e660008000800 */
[----:B------:R-:W-:-:S02]  /*1790*/  UIADD3 UR21, UPT, UPT, UR41, -0x1, URZ ;  /* 0xffffffff29157890 */ /* 0x000fc4000fffe0ff */
[----:B------:R-:W-:-:S03]  /*17a0*/  USEL UR24, UR38, 0x2, UP1 ;  /* 0x0000000226187887 */ /* 0x000fc60008800000 */
[----:B------:R-:W-:Y:S02]  /*17b0*/  @UP2 UIADD3 UR21, UPT, UPT, UR41, URZ, URZ ;  /* 0x000000ff29152290 */ /* 0x000fe4000fffe0ff */
[----:B------:R-:W-:Y:S02]  /*17c0*/  UIADD3 UR29, UPT, UPT, UR7, 0x4400, UR28 ;  /* 0x00004400071d7890 */ /* 0x000fe4000fffe01c */
[----:B------:R-:W-:Y:S02]  /*17d0*/  UIADD3 UR44, UPT, UPT, UR43, -UR41, URZ ;  /* 0x800000292b2c7290 */ /* 0x000fe4000fffe0ff */
[----:B------:R-:W-:Y:S01]  /*17e0*/  UIADD3 UR21, UPT, UPT, UR21, 0x1, URZ ;  /* 0x0000000115157890 */ /* 0x000fe2000fffe0ff */
[----:B---34-:R-:W-:-:S11]  /*17f0*/  UMOV UR5, URZ ;  /* 0x000000ff00057c82 */ /* 0x018fd60008000000 */
.L_x_42:
[----:B------:R-:W2:Y:S02]  /*1800*/  S2UR UR4, SR_CgaCtaId ;  /* 0x00000000000479c3 */ /* 0x000ea40000008800 */
[----:B--2---:R-:W-:-:S09]  /*1810*/  UISETP.NE.AND UP0, UPT, UR4, URZ, UPT ;  /* 0x000000ff0400728c */ /* 0x004fd2000bf05270 */
[----:B-1----:R-:W-:Y:S05]  /*1820*/  BRA.U UP0, `(.L_x_23) ;  /* 0x0000000100287547 */ /* 0x002fea000b800000 */
[----:B------:R-:W-:Y:S02]  /*1830*/  LEA R0, R9, UR7, 0x3 ;  /* 0x0000000709007c11 */ /* 0x000fe4000f8e18ff */
[----:B------:R-:W-:-:S04]  /*1840*/  SHF.L.U32 R3, R8, 0x1f, RZ ;  /* 0x0000001f08037819 */ /* 0x000fc800000006ff */
[----:B------:R-:W2:Y:S02]  /*1850*/  SYNCS.PHASECHK.TRANS64.TRYWAIT P0, [R0+URZ+0xe0], R3 ;  /* 0x0000e003000075a7 */ /* 0x000ea400080011ff */
[----:B--2---:R-:W-:Y:S05]  /*1860*/  @!P0 BRA `(.L_x_24) ;  /* 0x0000005c00b88947 */ /* 0x004fea0003800000 */
.L_x_112:
[----:B------:R3:W-:Y:S01]  /*1870*/  SYNCS.ARRIVE.TRANS64.A1T0 RZ, [R0+URZ+0xd0], RZ ;  /* 0x0000d0ff00ff79a7 */ /* 0x0007e200081000ff */
[----:B------:R-:W-:-:S05]  /*1880*/  VIADD R9, R9, 0x1 ;  /* 0x0000000109097836 */ /* 0x000fca0000000000 */
[----:B------:R-:W-:-:S04]  /*1890*/  ISETP.NE.AND P0, PT, R9, 0x2, PT ;  /* 0x000000020900780c */ /* 0x000fc80003f05270 */
[----:B--2---:R-:W-:Y:S02]  /*18a0*/  SEL R3, RZ, 0x1, P0 ;  /* 0x00000001ff037807 */ /* 0x004fe40000000000 */
[----:B------:R-:W-:Y:S02]  /*18b0*/  SEL R9, R9, RZ, P0 ;  /* 0x000000ff09097207 */ /* 0x000fe40000000000 */
[----:B------:R-:W-:-:S07]  /*18c0*/  LOP3.LUT R8, R8, R3, RZ, 0x3c, !PT ;  /* 0x0000000308087212 */ /* 0x000fce00078e3cff */
.L_x_23:
[----:B------:R-:W-:Y:S01]  /*18d0*/  ULEA UR4, UR5, UR7, 0x3 ;  /* 0x0000000705047291 */ /* 0x000fe2000f8e18ff */
[----:B---3--:R-:W-:Y:S01]  /*18e0*/  SHF.L.U32 R0, R12, 0x1f, RZ ;  /* 0x0000001f0c007819 */ /* 0x008fe200000006ff */
[----:B------:R-:W-:Y:S02]  /*18f0*/  UISETP.GE.U32.AND UP0, UPT, UR46, 0x7f, UPT ;  /* 0x0000007f2e00788c */ /* 0x000fe4000bf06070 */
[----:B------:R-:W-:Y:S02]  /*1900*/  USHF.L.U32 UR11, UR20, 0x7, URZ ;  /* 0x00000007140b7899 */ /* 0x000fe400080006ff */
[----:B------:R-:W-:Y:S01]  /*1910*/  ULEA UR35, UR16, UR45, 0x6 ;  /* 0x0000002d10237291 */ /* 0x000fe2000f8e30ff */
[----:B------:R-:W-:Y:S02]  /*1920*/  UMOV UR13, URZ ;  /* 0x000000ff000d7c82 */ /* 0x000fe40008000000 */
[----:B------:R2:W3:Y:S02]  /*1930*/  SYNCS.PHASECHK.TRANS64.TRYWAIT P0, [UR4+0x20], R0 ;  /* 0x00002000ff0075a7 */ /* 0x0004e40008001104 */
[----:B------:R-:W-:Y:S07]  /*1940*/  BRA.U !UP0, `(.L_x_25) ;  /* 0x0000000108bc7547 */ /* 0x000fee000b800000 */
[----:B------:R-:W-:Y:S01]  /*1950*/  UMOV UR6, URZ ;  /* 0x000000ff00067c82 */ /* 0x000fe20008000000 */
[----:B------:R-:W-:-:S05]  /*1960*/  UMOV UR4, UR5 ;  /* 0x0000000500047c82 */ /* 0x000fca0008000000 */
.L_x_31:
[----:B------:R-:W-:Y:S01]  /*1970*/  ULEA UR33, UR4, UR7, 0x3 ;  /* 0x0000000704217291 */ /* 0x000fe2000f8e18ff */
[----:B---3--:R-:W-:Y:S01]  /*1980*/  @!P3 MOV R2, 0x3000 ;  /* 0x000030000002b802 */ /* 0x008fe20000000f00 */
[----:B-1-3--:R-:W-:Y:S10]  /*1990*/  @P0 BRA `(.L_x_26) ;  /* 0x00000000000c0947 */ /* 0x00aff40003800000 */
[----:B------:R-:W-:-:S04]  /*19a0*/  SHF.L.U32 R3, R12, 0x1f, RZ ;  /* 0x0000001f0c037819 */ /* 0x000fc800000006ff */
[----:B------:R-:W3:Y:S02]  /*19b0*/  SYNCS.PHASECHK.TRANS64.TRYWAIT P0, [UR33+0x20], R3 ;  /* 0x00002003ff0075a7 */ /* 0x000ee40008001121 */
[----:B---3--:R-:W-:Y:S05]  /*19c0*/  @!P0 BRA `(.L_x_27) ;  /* 0x0000005c00748947 */ /* 0x008fea0003800000 */
.L_x_26:
[----:B------:R3:W-:Y:S01]  /*19d0*/  @!P3 SYNCS.ARRIVE.TRANS64 RZ, [UR33], R2 ;  /* 0x00000002ffffb9a7 */ /* 0x0007e20008000021 */
[----:B------:R-:W-:-:S04]  /*19e0*/  ULOP3.LUT UR5, UR24, 0x2, URZ, 0xfc, !UPT ;  /* 0x0000000218057892 */ /* 0x000fc8000f8efcff */
[----:B------:R-:W-:-:S09]  /*19f0*/  UISETP.NE.AND UP0, UPT, UR5, 0x2, UPT ;  /* 0x000000020500788c */ /* 0x000fd2000bf05270 */
[----:B------:R-:W-:Y:S05]  /*1a00*/  BRA.U UP0, `(.L_x_28) ;  /* 0x0000000100047547 */ /* 0x000fea000b800000 */
[----:B-1----:R-:W-:Y:S05]  /*1a10*/  BPT.TRAP 0x1 ;  /* 0x000000040000795c */ /* 0x002fea0000300000 */
.L_x_28:
[----:B------:R-:W-:Y:S04]  /*1a20*/  BSSY.RECONVERGENT B0, `(.L_x_29) ;  /* 0x0000003000007945 */ /* 0x000fe80003800200 */
[----:B------:R-:W-:Y:S05]  /*1a30*/  @P2 BRA `(.L_x_30) ;  /* 0x0000000000042947 */ /* 0x000fea0003800000 */
[----:B-1----:R-:W-:Y:S05]  /*1a40*/  BPT.TRAP 0x1 ;  /* 0x000000040000795c */ /* 0x002fea0000300000 */
.L_x_30:
[----:B-1----:R-:W-:Y:S05]  /*1a50*/  BSYNC.RECONVERGENT B0 ;  /* 0x0000000000007941 */ /* 0x002fea0003800200 */
.L_x_29:
[----:B------:R-:W-:Y:S02]  /*1a60*/  UIADD3 UR5, UPT, UPT, UR4, 0x1, URZ ;  /* 0x0000000104057890 */ /* 0x000fe4000fffe0ff */
[----:B------:R-:W-:Y:S02]  /*1a70*/  ULEA UR32, UR4, UR28, 0xc ;  /* 0x0000001c04207291 */ /* 0x000fe4000f8e60ff */
[----:B------:R-:W-:Y:S02]  /*1a80*/  UISETP.NE.AND UP0, UPT, UR5, 0x4, UPT ;  /* 0x000000040500788c */ /* 0x000fe4000bf05270 */
[----:B------:R-:W-:Y:S02]  /*1a90*/  UIADD3 UR16, UP1, UPT, UR26, 0x80, URZ ;  /* 0x000000801a107890 */ /* 0x000fe4000ff3e0ff */
[----:B------:R-:W-:Y:S02]  /*1aa0*/  USEL UR9, URZ, 0x1, UP0 ;  /* 0x00000001ff097887 */ /* 0x000fe40008000000 */
[----:B------:R-:W-:-:S02]  /*1ab0*/  USEL UR5, UR5, URZ, UP0 ;  /* 0x000000ff05057287 */ /* 0x000fc40008000000 */
[----:B------:R-:W-:Y:S02]  /*1ac0*/  UIADD3 UR14, UP0, UPT, UR26, 0x180, URZ ;  /* 0x000001801a0e7890 */ /* 0x000fe4000ff1e0ff */
[----:B------:R-:W-:Y:S01]  /*1ad0*/  ULEA UR8, UR5, UR7, 0x3 ;  /* 0x0000000705087291 */ /* 0x000fe2000f8e18ff */
[----:B------:R-:W-:Y:S01]  /*1ae0*/  LOP3.LUT R12, R12, UR9, RZ, 0x3c, !PT ;  /* 0x000000090c0c7c12 */ /* 0x000fe2000f8e3cff */
[----:B------:R-:W-:Y:S02]  /*1af0*/  USHF.L.U32 UR34, UR6, 0x6, URZ ;  /* 0x0000000606227899 */ /* 0x000fe400080006ff */
[----:B------:R-:W-:Y:S01]  /*1b00*/  UIADD3.X UR17, UPT, UPT, URZ, UR27, URZ, UP1, !UPT ;  /* 0x0000001bff117290 */ /* 0x000fe20008ffe4ff */
[----:B--2---:R-:W-:Y:S01]  /*1b10*/  SHF.L.U32 R0, R12, 0x1f, RZ ;  /* 0x0000001f0c007819 */ /* 0x004fe200000006ff */
[----:B------:R-:W-:Y:S02]  /*1b20*/  UIADD3 UR32, UPT, UPT, UR7, 0x4400, UR32 ;  /* 0x0000440007207890 */ /* 0x000fe4000fffe020 */
[----:B------:R-:W-:Y:S01]  /*1b30*/  UIADD3.X UR15, UPT, UPT, URZ, UR27, URZ, UP0, !UPT ;  /* 0x0000001bff0f7290 */ /* 0x000fe200087fe4ff */
[----:B------:R4:W1:Y:S01]  /*1b40*/  SYNCS.PHASECHK.TRANS64.TRYWAIT P0, [UR8+0x20], R0 ;  /* 0x00002000ff0075a7 */ /* 0x0008620008001108 */
[----:B------:R-:W-:Y:S01]  /*1b50*/  ULEA UR8, UR4, UR7, 0xd ;  /* 0x0000000704087291 */ /* 0x000fe2000f8e68ff */
[----:B------:R-:W-:Y:S01]  /*1b60*/  UMOV UR13, 0x30000 ;  /* 0x00030000000d7882 */ /* 0x000fe20000000000 */
[----:B------:R-:W-:-:S02]  /*1b70*/  UMOV UR18, 0x0 ;  /* 0x0000000000127882 */ /* 0x000fc40000000000 */
[----:B------:R-:W-:Y:S01]  /*1b80*/  UIADD3 UR8, UPT, UPT, UR8, 0x8400, URZ ;  /* 0x0000840008087890 */ /* 0x000fe2000fffe0ff */
[----:B------:R-:W-:Y:S01]  /*1b90*/  UMOV UR19, 0x10000000 ;  /* 0x1000000000137882 */ /* 0x000fe20000000000 */
[----:B------:R-:W-:Y:S01]  /*1ba0*/  UMOV UR12, UR36 ;  /* 0x00000024000c7c82 */ /* 0x000fe20008000000 */
[----:B------:R-:W-:Y:S01]  /*1bb0*/  UMOV UR9, UR33 ;  /* 0x0000002100097c82 */ /* 0x000fe20008000000 */
[----:B------:R-:W-:Y:S01]  /*1bc0*/  UMOV UR10, UR34 ;  /* 0x00000022000a7c82 */ /* 0x000fe20008000000 */
[----:B------:R2:W-:Y:S01]  /*1bd0*/  UTMALDG.3D.MULTICAST [UR32], [UR16], UR13, desc[UR18] ;  /* 0x00001220100073b4 */ /* 0x0005e2000801180d */
[----:B------:R-:W-:Y:S01]  /*1be0*/  UIADD3 UR6, UPT, UPT, UR6, 0x1, URZ ;  /* 0x0000000106067890 */ /* 0x000fe2000fffe0ff */
[----:B------:R-:W-:-:S03]  /*1bf0*/  UMOV UR4, UR5 ;  /* 0x0000000500047c82 */ /* 0x000fc60008000000 */
[----:B------:R-:W-:Y:S01]  /*1c00*/  UISETP.NE.AND UP0, UPT, UR6, UR21, UPT ;  /* 0x000000150600728c */ /* 0x000fe2000bf05270 */
[----:B------:R4:W-:Y:S01]  /*1c10*/  UTMALDG.3D [UR8], [UR14], desc[UR18] ;  /* 0x000012080e0075b4 */ /* 0x0009e20008011000 */
[----:B--2---:R-:W-:-:S07]  /*1c20*/  UMOV UR13, UR21 ;  /* 0x00000015000d7c82 */ /* 0x004fce0008000000 */
[----:B----4-:R-:W-:Y:S05]  /*1c30*/  BRA.U UP0, `(.L_x_31) ;  /* 0xfffffffd004c7547 */ /* 0x010fea000b83ffff */
.L_x_25:
[----:B------:R-:W-:Y:S01]  /*1c40*/  ULEA UR4, UR5, UR7, 0x3 ;  /* 0x0000000705047291 */ /* 0x000fe2000f8e18ff */
[----:B--2---:R-:W-:Y:S01]  /*1c50*/  SHF.L.U32 R0, R12, 0x1f, RZ ;  /* 0x0000001f0c007819 */ /* 0x004fe200000006ff */
[----:B------:R-:W-:Y:S01]  /*1c60*/  @!P1 SYNCS.ARRIVE.TRANS64.A1T0 RZ, [UR7+0x68], RZ ;  /* 0x000068ffffff99a7 */ /* 0x000fe20008100007 */
[----:B------:R-:W-:-:S06]  /*1c70*/  UISETP.GT.AND UP0, UPT, UR43, UR41, UPT ;  /* 0x000000292b00728c */ /* 0x000fcc000bf04270 */
[----:B-1-3--:R1:W2:Y:S03]  /*1c80*/  SYNCS.PHASECHK.TRANS64.TRYWAIT P0, [UR4+0x20], R0 ;  /* 0x00002000ff0075a7 */ /* 0x00a2a60008001104 */
[----:B------:R-:W-:Y:S05]  /*1c90*/  BRA.U !UP0, `(.L_x_32) ;  /* 0x0000000108bc7547 */ /* 0x000fea000b800000 */
[----:B------:R-:W-:Y:S01]  /*1ca0*/  UIADD3 UR25, UPT, UPT, UR44, UR13, URZ ;  /* 0x0000000d2c197290 */ /* 0x000fe2000fffe0ff */
[----:B------:R-:W-:-:S11]  /*1cb0*/  UMOV UR4, UR5 ;  /* 0x0000000500047c82 */ /* 0x000fd60008000000 */
.L_x_38:
[----:B------:R-:W-:Y:S01]  /*1cc0*/  ULEA UR17, UR4, UR7, 0x3 ;  /* 0x0000000704117291 */ /* 0x000fe2000f8e18ff */
[----:B--2---:R-:W-:Y:S01]  /*1cd0*/  @!P3 MOV R2, 0x3000 ;  /* 0x000030000002b802 */ /* 0x004fe20000000f00 */
[----:B--2-4-:R-:W-:Y:S10]  /*1ce0*/  @P0 BRA `(.L_x_33) ;  /* 0x00000000000c0947 */ /* 0x014ff40003800000 */
[----:B------:R-:W-:-:S04]  /*1cf0*/  SHF.L.U32 R3, R12, 0x1f, RZ ;  /* 0x0000001f0c037819 */ /* 0x000fc800000006ff */
[----:B------:R-:W2:Y:S02]  /*1d00*/  SYNCS.PHASECHK.TRANS64.TRYWAIT P0, [UR17+0x20], R3 ;  /* 0x00002003ff0075a7 */ /* 0x000ea40008001111 */
[----:B--2---:R-:W-:Y:S05]  /*1d10*/  @!P0 BRA `(.L_x_34) ;  /* 0x0000005800b88947 */ /* 0x004fea0003800000 */
.L_x_33:
[----:B------:R2:W-:Y:S01]  /*1d20*/  @!P3 SYNCS.ARRIVE.TRANS64 RZ, [UR17], R2 ;  /* 0x00000002ffffb9a7 */ /* 0x0005e20008000011 */
[----:B------:R-:W-:-:S04]  /*1d30*/  ULOP3.LUT UR5, UR24, 0x2, URZ, 0xfc, !UPT ;  /* 0x0000000218057892 */ /* 0x000fc8000f8efcff */
[----:B------:R-:W-:-:S09]  /*1d40*/  UISETP.NE.AND UP0, UPT, UR5, 0x2, UPT ;  /* 0x000000020500788c */ /* 0x000fd2000bf05270 */
[----:B------:R-:W-:Y:S05]  /*1d50*/  BRA.U UP0, `(.L_x_35) ;  /* 0x0000000100047547 */ /* 0x000fea000b800000 */
[----:B------:R-:W-:Y:S05]  /*1d60*/  BPT.TRAP 0x1 ;  /* 0x000000040000795c */ /* 0x000fea0000300000 */
.L_x_35:
[----:B------:R-:W-:Y:S04]  /*1d70*/  BSSY.RECONVERGENT B0, `(.L_x_36) ;  /* 0x0000003000007945 */ /* 0x000fe80003800200 */
[----:B------:R-:W-:Y:S05]  /*1d80*/  @P2 BRA `(.L_x_37) ;  /* 0x0000000000042947 */ /* 0x000fea0003800000 */
[----:B------:R-:W-:Y:S05]  /*1d90*/  BPT.TRAP 0x1 ;  /* 0x000000040000795c */ /* 0x000fea0000300000 */
.L_x_37:
[----:B------:R-:W-:Y:S05]  /*1da0*/  BSYNC.RECONVERGENT B0 ;  /* 0x0000000000007941 */ /* 0x000fea0003800200 */
.L_x_36:
[----:B------:R-:W-:Y:S02]  /*1db0*/  UIADD3 UR5, UPT, UPT, UR4, 0x1, URZ ;  /* 0x0000000104057890 */ /* 0x000fe4000fffe0ff */
[----:B------:R-:W-:Y:S02]  /*1dc0*/  UIADD3 UR14, UP1, UPT, UR26, 0x80, URZ ;  /* 0x000000801a0e7890 */ /* 0x000fe4000ff3e0ff */
[----:B------:R-:W-:Y:S02]  /*1dd0*/  UISETP.NE.AND UP0, UPT, UR5, 0x4, UPT ;  /* 0x000000040500788c */ /* 0x000fe4000bf05270 */
[----:B------:R-:W-:Y:S02]  /*1de0*/  USHF.L.U32 UR18, UR13, 0x6, URZ ;  /* 0x000000060d127899 */ /* 0x000fe400080006ff */
[----:B------:R-:W-:Y:S02]  /*1df0*/  USEL UR8, URZ, 0x1, UP0 ;  /* 0x00000001ff087887 */ /* 0x000fe40008000000 */
[----:B------:R-:W-:-:S02]  /*1e00*/  USEL UR5, UR5, URZ, UP0 ;  /* 0x000000ff05057287 */ /* 0x000fc40008000000 */
[----:B------:R-:W-:Y:S02]  /*1e10*/  UIADD3 UR22, UP0, UPT, UR26, 0x180, URZ ;  /* 0x000001801a167890 */ /* 0x000fe4000ff1e0ff */
[----:B------:R-:W-:Y:S01]  /*1e20*/  LOP3.LUT R12, R12, UR8, RZ, 0x3c, !PT ;  /* 0x000000080c0c7c12 */ /* 0x000fe2000f8e3cff */
[----:B------:R-:W-:Y:S02]  /*1e30*/  ULEA UR6, UR5, UR7, 0x3 ;  /* 0x0000000705067291 */ /* 0x000fe4000f8e18ff */
[----:B------:R-:W-:Y:S01]  /*1e40*/  ULEA UR8, UR4, UR7, 0xd ;  /* 0x0000000704087291 */ /* 0x000fe2000f8e68ff */
[----:B-1----:R-:W-:Y:S01]  /*1e50*/  SHF.L.U32 R0, R12, 0x1f, RZ ;  /* 0x0000001f0c007819 */ /* 0x002fe200000006ff */
[----:B------:R-:W-:Y:S02]  /*1e60*/  ULEA UR16, UR4, UR29, 0xc ;  /* 0x0000001d04107291 */ /* 0x000fe4000f8e60ff */
[----:B------:R-:W-:Y:S02]  /*1e70*/  UIADD3.X UR15, UPT, UPT, URZ, UR27, URZ, UP1, !UPT ;  /* 0x0000001bff0f7290 */ /* 0x000fe40008ffe4ff */
[----:B------:R-:W-:Y:S01]  /*1e80*/  UIADD3 UR8, UPT, UPT, UR8, 0x8400, URZ ;  /* 0x0000840008087890 */ /* 0x000fe2000fffe0ff */
[----:B------:R3:W4:Y:S01]  /*1e90*/  SYNCS.PHASECHK.TRANS64.TRYWAIT P0, [UR6+0x20], R0 ;  /* 0x00002000ff0075a7 */ /* 0x0007220008001106 */
[----:B------:R-:W-:Y:S01]  /*1ea0*/  UIADD3.X UR23, UPT, UPT, URZ, UR27, URZ, UP0, !UPT ;  /* 0x0000001bff177290 */ /* 0x000fe200087fe4ff */
[----:B------:R-:W-:Y:S01]  /*1eb0*/  UMOV UR6, 0x30000 ;  /* 0x0003000000067882 */ /* 0x000fe20000000000 */
[----:B------:R-:W-:Y:S01]  /*1ec0*/  UMOV UR30, 0x0 ;  /* 0x00000000001e7882 */ /* 0x000fe20000000000 */
[----:B------:R-:W-:Y:S01]  /*1ed0*/  UMOV UR31, 0x10000000 ;  /* 0x10000000001f7882 */ /* 0x000fe20000000000 */
[----:B------:R-:W-:Y:S01]  /*1ee0*/  UMOV UR19, UR35 ;  /* 0x0000002300137c82 */ /* 0x000fe20008000000 */
[----:B------:R-:W-:Y:S01]  /*1ef0*/  UMOV UR20, UR36 ;  /* 0x0000002400147c82 */ /* 0x000fe20008000000 */
[----:B------:R-:W-:Y:S01]  /*1f00*/  UMOV UR12, UR36 ;  /* 0x00000024000c7c82 */ /* 0x000fe20008000000 */
[----:B------:R-:W-:Y:S01]  /*1f10*/  UMOV UR9, UR17 ;  /* 0x0000001100097c82 */ /* 0x000fe20008000000 */
[----:B------:R-:W-:Y:S01]  /*1f20*/  UMOV UR10, UR18 ;  /* 0x00000012000a7c82 */ /* 0x000fe20008000000 */
[----:B------:R3:W-:Y:S01]  /*1f30*/  UTMALDG.3D.MULTICAST [UR16], [UR14], UR6, desc[UR30] ;  /* 0x00001e100e0073b4 */ /* 0x0007e20008011806 */
[----:B------:R-:W-:Y:S01]  /*1f40*/  UIADD3 UR13, UPT, UPT, UR13, 0x1, URZ ;  /* 0x000000010d0d7890 */ /* 0x000fe2000fffe0ff */
[----:B------:R-:W-:-:S03]  /*1f50*/  UMOV UR4, UR5 ;  /* 0x0000000500047c82 */ /* 0x000fc60008000000 */
[----:B------:R-:W-:Y:S01]  /*1f60*/  UISETP.NE.AND UP0, UPT, UR13, UR25, UPT ;  /* 0x000000190d00728c */ /* 0x000fe2000bf05270 */
[----:B------:R3:W-:Y:S08]  /*1f70*/  UTMALDG.3D [UR8], [UR22], desc[UR30] ;  /* 0x00001e08160075b4 */ /* 0x0007f00008011000 */
[----:B---3--:R-:W-:Y:S05]  /*1f80*/  BRA.U UP0, `(.L_x_38) ;  /* 0xfffffffd004c7547 */ /* 0x008fea000b83ffff */
.L_x_32:
[C---:B------:R-:W-:Y:S01]  /*1f90*/  LEA R3, R11.reuse, UR7, 0x3 ;  /* 0x000000070b037c11 */ /* 0x040fe2000f8e18ff */
[----:B------:R-:W-:Y:S01]  /*1fa0*/  NOP ;  /* 0x0000000000007918 */ /* 0x000fe20000000000 */
[----:B-1----:R-:W-:Y:S02]  /*1fb0*/  SHF.L.U32 R0, R10, 0x1f, RZ ;  /* 0x0000001f0a007819 */ /* 0x002fe400000006ff */
[----:B------:R-:W-:Y:S02]  /*1fc0*/  LEA R5, R11, UR7, 0x4 ;  /* 0x000000070b057c11 */ /* 0x000fe4000f8e20ff */
[----:B--2-4-:R-:W1:Y:S02]  /*1fd0*/  SYNCS.PHASECHK.TRANS64.TRYWAIT P0, [R3+URZ+0x70], R0 ;  /* 0x00007000030075a7 */ /* 0x014e6400080011ff */
[----:B-1----:R-:W-:Y:S05]  /*1fe0*/  @!P0 BRA `(.L_x_39) ;  /* 0x00000058001c8947 */ /* 0x002fea0003800000 */
.L_x_115:
[----:B------:R-:W2:Y:S01]  /*1ff0*/  LDS.128 R4, [R5+0x100] ;  /* 0x0001000005047984 */ /* 0x000ea20000000c00 */
[----:B------:R-:W-:Y:S01]  /*2000*/  UISETP.GE.AND UP0, UPT, UR42, 0x1, UPT ;  /* 0x000000012a00788c */ /* 0x000fe2000bf06270 */
[----:B------:R-:W-:Y:S01]  /*2010*/  @!PT LDS RZ, [RZ] ;  /* 0x00000000fffff984 */ /* 0x000fe20000000800 */
[----:B------:R-:W-:Y:S01]  /*2020*/  @!PT LDS RZ, [RZ] ;  /* 0x00000000fffff984 */ /* 0x000fe20000000800 */
[----:B------:R-:W-:Y:S01]  /*2030*/  @!PT LDS RZ, [RZ] ;  /* 0x00000000fffff984 */ /* 0x000fe20000000800 */
[----:B------:R-:W-:Y:S01]  /*2040*/  @!PT LDS RZ, [RZ] ;  /* 0x00000000fffff984 */ /* 0x000fe20000000800 */
[----:B------:R3:W-:Y:S06]  /*2050*/  MEMBAR.ALL.CTA ;  /* 0x0000000000007992 */ /* 0x0007ec0000008000 */
[----:B---3--:R-:W3:Y:S01]  /*2060*/  FENCE.VIEW.ASYNC.S ;  /* 0x00000000000073c6 */ /* 0x008ee20000000000 */
[----:B--2---:R-:W-:-:S13]  /*2070*/  LOP3.LUT P0, RZ, R6, 0x1, RZ, 0xc0, !PT ;  /* 0x0000000106ff7812 */ /* 0x004fda000780c0ff */
[----:B---3--:R-:W-:Y:S01]  /*2080*/  VOTEU.ANY UP1, P0 ;  /* 0x0000000000ff7886 */ /* 0x008fe20000020100 */
[----:B------:R-:W-:-:S13]  /*2090*/  PLOP3.LUT P0, PT, PT, PT, UP1, 0x80, 0x8 ;  /* 0x000000000008781c */ /* 0x000fda0003f0f018 */
[----:B-1----:R-:W-:Y:S02]  /*20a0*/  @P0 LOP3.LUT R0, R5, 0xffff, RZ, 0xc0, !PT ;  /* 0x0000ffff05000812 */ /* 0x002fe400078ec0ff */
[----:B------:R-:W-:Y:S02]  /*20b0*/  @P0 MOV R2, R4 ;  /* 0x0000000400020202 */ /* 0x000fe40000000f00 */
[----:B------:R-:W-:Y:S01]  /*20c0*/  @P0 R2UR UR6, R0 ;  /* 0x00000000000602ca */ /* 0x000fe200000e0000 */
[----:B------:R-:W-:Y:S01]  /*20d0*/  VIADD R0, R3, 0x80 ;  /* 0x0000008003007836 */ /* 0x000fe20000000000 */
[----:B------:R-:W-:Y:S02]  /*20e0*/  @P0 SHF.R.U32.HI R4, RZ, 0x10, R5 ;  /* 0x00000010ff040819 */ /* 0x000fe40000011605 */
[----:B------:R-:W-:Y:S02]  /*20f0*/  @P0 R2UR UR8, R2 ;  /* 0x00000000020802ca */ /* 0x000fe400000e0000 */
[----:B------:R-:W-:-:S02]  /*2100*/  PRMT R0, RZ, 0x654, R0 ;  /* 0x00000654ff007816 */ /* 0x000fc40000000000 */
[----:B------:R-:W-:Y:S02]  /*2110*/  @P0 R2UR UR4, R4 ;  /* 0x00000000040402ca */ /* 0x000fe400000e0000 */
[----:B------:R1:W-:Y:S03]  /*2120*/  SYNCS.ARRIVE.TRANS64.RED.A1T0 RZ, [R0+URZ], RZ ;  /* 0x000000ff00ff79a7 */ /* 0x0003e600081004ff */
[----:B------:R-:W-:-:S04]  /*2130*/  @UP1 UMOV UR37, UR6 ;  /* 0x0000000600251c82 */ /* 0x000fc80008000000 */
[----:B------:R-:W-:-:S04]  /*2140*/  @UP1 UMOV UR38, UR8 ;  /* 0x0000000800261c82 */ /* 0x000fc80008000000 */
[----:B------:R-:W-:Y:S01]  /*2150*/  @UP1 UMOV UR36, UR4 ;  /* 0x0000000400241c82 */ /* 0x000fe20008000000 */
[----:B------:R-:W-:Y:S05]  /*2160*/  BRA.U !UP0, `(.L_x_40) ;  /* 0x0000000108d47547 */ /* 0x000fea000b800000 */
[----:B------:R-:W2:Y:S01]  /*2170*/  LDCU.128 UR12, c[0x0][0xb10] ;  /* 0x00016200ff0c77ac */ /* 0x000ea20008000c00 */
[----:B------:R-:W3:Y:S01]  /*2180*/  LDCU UR25, c[0x0][0xb20] ;  /* 0x00016400ff1977ac */ /* 0x000ee20008000800 */
[----:B------:R-:W4:Y:S01]  /*2190*/  LDCU UR20, c[0x0][0xb0c] ;  /* 0x00016180ff1477ac */ /* 0x000f220008000800 */
[----:B------:R-:W1:Y:S01]  /*21a0*/  LDCU.64 UR10, c[0x0][0xb28] ;  /* 0x00016500ff0a77ac */ /* 0x000e620008000a00 */
[----:B------:R-:W-:Y:S02]  /*21b0*/  UISETP.NE.AND UP3, UPT, UR42, 0x1, UPT ;  /* 0x000000012a00788c */ /* 0x000fe4000bf65270 */
[----:B--2---:R-:W-:Y:S02]  /*21c0*/  UIMAD.WIDE.U32 UR16, UR39, UR15, URZ ;  /* 0x0000000f271072a5 */ /* 0x004fe4000f8e00ff */
[----:B------:R-:W-:Y:S02]  /*21d0*/  UIMAD.WIDE.U32 UR8, UR40, UR12, URZ ;  /* 0x0000000c280872a5 */ /* 0x000fe4000f8e00ff */
[----:B------:R-:W-:-:S02]  /*21e0*/  UISETP.NE.AND UP0, UPT, UR14, 0x1, UPT ;  /* 0x000000010e00788c */ /* 0x000fc4000bf05270 */
[----:B------:R-:W-:Y:S01]  /*21f0*/  UIMAD.WIDE.U32 UR22, UR37, UR15, URZ ;  /* 0x0000000f251672a5 */ /* 0x000fe2000f8e00ff */
[----:B------:R-:W-:Y:S02]  /*2200*/  UMOV UR16, UR17 ;  /* 0x0000001100107c82 */ /* 0x000fe40008000000 */
[----:B------:R-:W-:Y:S01]  /*2210*/  UMOV UR8, UR9 ;  /* 0x0000000900087c82 */ /* 0x000fe20008000000 */
[----:B---3--:R-:W-:Y:S02]  /*2220*/  USHF.R.U32.HI UR16, URZ, UR25, UR16 ;  /* 0x00000019ff107299 */ /* 0x008fe40008011610 */
[----:B----4-:R-:W-:Y:S02]  /*2230*/  UISETP.NE.AND UP2, UPT, UR20, 0x1, UPT ;  /* 0x000000011400788c */ /* 0x010fe4000bf45270 */
[----:B------:R-:W-:Y:S02]  /*2240*/  USHF.R.U32.HI UR8, URZ, UR13, UR8 ;  /* 0x0000000dff087299 */ /* 0x000fe40008011608 */
[----:B------:R-:W-:-:S02]  /*2250*/  USEL UR6, UR39, UR16, !UP0 ;  /* 0x0000001027067287 */ /* 0x000fc4000c000000 */
[----:B------:R-:W-:Y:S02]  /*2260*/  USEL UR8, UR40, UR8, !UP2 ;  /* 0x0000000828087287 */ /* 0x000fe4000d000000 */
[----:B-1----:R-:W-:Y:S01]  /*2270*/  UIMAD.WIDE.U32 UR16, UR6, UR10, URZ ;  /* 0x0000000a061072a5 */ /* 0x002fe2000f8e00ff */
[----:B------:R-:W-:Y:S01]  /*2280*/  UMOV UR4, UR23 ;  /* 0x0000001700047c82 */ /* 0x000fe20008000000 */
[----:B------:R-:W-:Y:S02]  /*2290*/  UIMAD.WIDE.U32 UR18, UR38, UR12, URZ ;  /* 0x0000000c261272a5 */ /* 0x000fe4000f8e00ff */
[----:B------:R-:W-:-:S03]  /*22a0*/  UIMAD.WIDE.U32 UR22, UR8, UR10, URZ ;  /* 0x0000000a081672a5 */ /* 0x000fc6000f8e00ff */
[----:B------:R-:W-:Y:S01]  /*22b0*/  UMOV UR16, UR17 ;  /* 0x0000001100107c82 */ /* 0x000fe20008000000 */
[----:B------:R-:W-:Y:S02]  /*22c0*/  USHF.R.U32.HI UR4, URZ, UR25, UR4 ;  /* 0x00000019ff047299 */ /* 0x000fe40008011604 */
[----:B------:R-:W-:Y:S01]  /*22d0*/  @UP3 USHF.R.U32.HI UR6, URZ, UR11, UR16 ;  /* 0x0000000bff063299 */ /* 0x000fe20008011610 */
[----:B------:R-:W-:Y:S01]  /*22e0*/  UMOV UR18, UR19 ;  /* 0x0000001300127c82 */ /* 0x000fe20008000000 */
[----:B------:R-:W-:Y:S01]  /*22f0*/  UMOV UR22, UR23 ;  /* 0x0000001700167c82 */ /* 0x000fe20008000000 */
[----:B------:R-:W-:Y:S02]  /*2300*/  USHF.R.U32.HI UR13, URZ, UR13, UR18 ;  /* 0x0000000dff0d7299 */ /* 0x000fe40008011612 */
[----:B------:R-:W-:Y:S02]  /*2310*/  USEL UR4, UR37, UR4, !UP0 ;  /* 0x0000000425047287 */ /* 0x000fe4000c000000 */
[----:B------:R-:W-:-:S02]  /*2320*/  @UP3 USHF.R.U32.HI UR8, URZ, UR11, UR22 ;  /* 0x0000000bff083299 */ /* 0x000fc40008011616 */
[----:B------:R-:W-:Y:S02]  /*2330*/  UIMAD UR9, UR42, UR6, URZ ;  /* 0x000000062a0972a4 */ /* 0x000fe4000f8e02ff */
[----:B------:R-:W-:Y:S02]  /*2340*/  USEL UR6, UR38, UR13, !UP2 ;  /* 0x0000000d26067287 */ /* 0x000fe4000d000000 */
[----:B------:R-:W-:Y:S02]  /*2350*/  UIMAD UR12, UR42, UR8, URZ ;  /* 0x000000082a0c72a4 */ /* 0x000fe4000f8e02ff */
[----:B------:R-:W-:Y:S02]  /*2360*/  UISETP.GE.AND UP0, UPT, UR4, UR9, UPT ;  /* 0x000000090400728c */ /* 0x000fe4000bf06270 */
[----:B------:R-:W-:Y:S02]  /*2370*/  UIMAD.WIDE.U32 UR16, UR4, UR10, URZ ;  /* 0x0000000a041072a5 */ /* 0x000fe4000f8e00ff */
[----:B------:R-:W-:-:S02]  /*2380*/  UISETP.GE.OR UP0, UPT, UR6, UR12, UP0 ;  /* 0x0000000c0600728c */ /* 0x000fc40008706670 */
        /* <DEDUP_REMOVED lines=19> */
.L_x_40:
[----:B------:R-:W2:Y:S02]  /*24c0*/  LDCU UR4, c[0x0][0xb30] ;  /* 0x00016600ff0477ac */ /* 0x000ea40008000800 */
[----:B--2---:R-:W-:-:S09]  /*24d0*/  UISETP.NE.AND UP0, UPT, UR4, 0x1, UPT ;  /* 0x000000010400788c */ /* 0x004fd2000bf05270 */
[----:B------:R-:W-:Y:S05]  /*24e0*/  BRA.U UP0, `(.L_x_41) ;  /* 0x0000000100447547 */ /* 0x000fea000b800000 */
[----:B------:R-:W2:Y:S01]  /*24f0*/  LDCU.128 UR12, c[0x0][0xb10] ;  /* 0x00016200ff0c77ac */ /* 0x000ea20008000c00 */
[----:B------:R-:W3:Y:S01]  /*2500*/  LDCU UR16, c[0x0][0xb0c] ;  /* 0x00016180ff1077ac */ /* 0x000ee20008000800 */
[----:B------:R-:W4:Y:S01]  /*2510*/  LDCU UR17, c[0x0][0xb20] ;  /* 0x00016400ff1177ac */ /* 0x000f220008000800 */
[----:B--2---:R-:W-:Y:S02]  /*2520*/  UIMAD.WIDE.U32 UR10, UR38, UR12, URZ ;  /* 0x0000000c260a72a5 */ /* 0x004fe4000f8e00ff */
[----:B------:R-:W-:Y:S02]  /*2530*/  UIMAD.WIDE.U32 UR8, UR37, UR15, URZ ;  /* 0x0000000f250872a5 */ /* 0x000fe4000f8e00ff */
[----:B---3--:R-:W-:Y:S02]  /*2540*/  UISETP.NE.AND UP2, UPT, UR16, 0x1, UPT ;  /* 0x000000011000788c */ /* 0x008fe4000bf45270 */
[----:B------:R-:W-:Y:S01]  /*2550*/  UISETP.NE.AND UP0, UPT, UR14, 0x1, UPT ;  /* 0x000000010e00788c */ /* 0x000fe2000bf05270 */
[----:B------:R-:W-:-:S02]  /*2560*/  UMOV UR6, UR11 ;  /* 0x0000000b00067c82 */ /* 0x000fc40008000000 */
[----:B------:R-:W-:Y:S01]  /*2570*/  UMOV UR4, UR9 ;  /* 0x0000000900047c82 */ /* 0x000fe20008000000 */
[----:B------:R-:W-:Y:S02]  /*2580*/  USHF.R.U32.HI UR6, URZ, UR13, UR6 ;  /* 0x0000000dff067299 */ /* 0x000fe40008011606 */
[----:B----4-:R-:W-:Y:S02]  /*2590*/  USHF.R.U32.HI UR4, URZ, UR17, UR4 ;  /* 0x00000011ff047299 */ /* 0x010fe40008011604 */
[----:B------:R-:W-:Y:S02]  /*25a0*/  USEL UR6, UR38, UR6, !UP2 ;  /* 0x0000000626067287 */ /* 0x000fe4000d000000 */
[----:B------:R-:W-:-:S04]  /*25b0*/  USEL UR4, UR37, UR4, !UP0 ;  /* 0x0000000425047287 */ /* 0x000fc8000c000000 */
[----:B------:R-:W-:Y:S02]  /*25c0*/  UIADD3 UR8, UPT, UPT, UR6, -UR4, URZ ;  /* 0x8000000406087290 */ /* 0x000fe4000fffe0ff */
[----:B------:R-:W-:Y:S02]  /*25d0*/  UIADD3 UR4, UPT, UPT, -UR6, UR4, URZ ;  /* 0x0000000406047290 */ /* 0x000fe4000fffe1ff */
[----:B------:R-:W-:Y:S02]  /*25e0*/  UIMAD UR37, UR8, UR14, UR37 ;  /* 0x0000000e082572a4 */ /* 0x000fe4000f8e0225 */
[----:B------:R-:W-:-:S12]  /*25f0*/  UIMAD UR38, UR4, UR16, UR38 ;  /* 0x00000010042672a4 */ /* 0x000fd8000f8e0226 */
.L_x_41:
[----:B------:R-:W-:Y:S01]  /*2600*/  VIADD R11, R11, 0x1 ;  /* 0x000000010b0b7836 */ /* 0x000fe20000000000 */
[----:B------:R-:W-:Y:S01]  /*2610*/  PLOP3.LUT P1, PT, PT, PT, PT, 0x80, 0x8 ;  /* 0x000000000008781c */ /* 0x000fe20003f2f070 */
[----:B------:R-:W-:Y:S02]  /*2620*/  UIADD3 UR16, UPT, UPT, UR38, UR62, URZ ;  /* 0x0000003e26107290 */ /* 0x000fe4000fffe0ff */
[----:B------:R-:W-:Y:S01]  /*2630*/  UIADD3 UR20, UPT, UPT, UR37, UR59, URZ ;  /* 0x0000003b25147290 */ /* 0x000fe2000fffe0ff */
[----:B------:R-:W-:-:S04]  /*2640*/  ISETP.NE.AND P0, PT, R11, 0x2, PT ;  /* 0x000000020b00780c */ /* 0x000fc80003f05270 */
[----:B------:R-:W-:Y:S02]  /*2650*/  SEL R3, RZ, 0x1, P0 ;  /* 0x00000001ff037807 */ /* 0x000fe40000000000 */
[----:B------:R-:W-:Y:S02]  /*2660*/  SEL R11, R11, RZ, P0 ;  /* 0x000000ff0b0b7207 */ /* 0x000fe40000000000 */
[----:B------:R-:W-:Y:S01]  /*2670*/  LOP3.LUT R10, R10, R3, RZ, 0x3c, !PT ;  /* 0x000000030a0a7212 */ /* 0x000fe200078e3cff */
[----:B------:R-:W-:Y:S06]  /*2680*/  BRA.U UP1, `(.L_x_42) ;  /* 0xfffffff1015c7547 */ /* 0x000fec000b83ffff */
[----:B------:R-:W-:Y:S01]  /*2690*/  UIADD3 UR7, UPT, UPT, UR7, 0x20, URZ ;  /* 0x0000002007077890 */ /* 0x000fe2000fffe0ff */
[----:B------:R-:W-:-:S03]  /*26a0*/  SHF.L.U32 R3, R12, 0x1f, RZ ;  /* 0x0000001f0c037819 */ /* 0x000fc600000006ff */
[----:B------:R-:W-:-:S09]  /*26b0*/  ULEA UR4, UR5, UR7, 0x3 ;  /* 0x0000000705047291 */ /* 0x000fd2000f8e18ff */
[----:B------:R-:W2:Y:S02]  /*26c0*/  SYNCS.PHASECHK.TRANS64.TRYWAIT P0, [UR4], R3 ;  /* 0x00000003ff0075a7 */ /* 0x000ea40008001104 */
[----:B--2---:R-:W-:Y:S05]  /*26d0*/  @!P0 BRA `(.L_x_43) ;  /* 0x0000005000748947 */ /* 0x004fea0003800000 */
.L_x_117:
[----:B------:R-:W-:-:S04]  /*26e0*/  UIADD3 UR4, UPT, UPT, UR5, 0x1, URZ ;  /* 0x0000000105047890 */ /* 0x000fc8000fffe0ff */
[----:B------:R-:W-:-:S04]  /*26f0*/  UISETP.NE.AND UP0, UPT, UR4, 0x4, UPT ;  /* 0x000000040400788c */ /* 0x000fc8000bf05270 */
[----:B------:R-:W-:Y:S02]  /*2700*/  USEL UR6, URZ, 0x1, UP0 ;  /* 0x00000001ff067887 */ /* 0x000fe40008000000 */
[----:B------:R-:W-:-:S04]  /*2710*/  USEL UR4, UR4, URZ, UP0 ;  /* 0x000000ff04047287 */ /* 0x000fc80008000000 */
[----:B------:R-:W-:Y:S01]  /*2720*/  ULEA UR5, UR4, UR7, 0x3 ;  /* 0x0000000704057291 */ /* 0x000fe2000f8e18ff */
[----:B------:R-:W-:-:S04]  /*2730*/  LOP3.LUT R2, R12, UR6, RZ, 0x3c, !PT ;  /* 0x000000060c027c12 */ /* 0x000fc8000f8e3cff */
[----:B-1----:R-:W-:-:S04]  /*2740*/  SHF.L.U32 R3, R2, 0x1f, RZ ;  /* 0x0000001f02037819 */ /* 0x002fc800000006ff */
[----:B------:R-:W1:Y:S02]  /*2750*/  SYNCS.PHASECHK.TRANS64.TRYWAIT P0, [UR5], R3 ;  /* 0x00000003ff0075a7 */ /* 0x000e640008001105 */
[----:B-1----:R-:W-:Y:S05]  /*2760*/  @!P0 BRA `(.L_x_44) ;  /* 0x0000005000688947 */ /* 0x002fea0003800000 */
.L_x_119:
        /* <DEDUP_REMOVED lines=9> */
.L_x_121:
[----:B------:R-:W-:-:S04]  /*2800*/  UIADD3 UR4, UPT, UPT, UR4, 0x1, URZ ;  /* 0x0000000104047890 */ /* 0x000fc8000fffe0ff */
[----:B------:R-:W-:-:S04]  /*2810*/  UISETP.NE.AND UP0, UPT, UR4, 0x4, UPT ;  /* 0x000000040400788c */ /* 0x000fc8000bf05270 */
[----:B------:R-:W-:Y:S02]  /*2820*/  USEL UR5, URZ, 0x1, UP0 ;  /* 0x00000001ff057887 */ /* 0x000fe40008000000 */
[----:B------:R-:W-:-:S04]  /*2830*/  USEL UR4, UR4, URZ, UP0 ;  /* 0x000000ff04047287 */ /* 0x000fc80008000000 */
[----:B------:R-:W-:Y:S01]  /*2840*/  ULEA UR4, UR4, UR7, 0x3 ;  /* 0x0000000704047291 */ /* 0x000fe2000f8e18ff */
[----:B-1----:R-:W-:-:S04]  /*2850*/  LOP3.LUT R3, R2, UR5, RZ, 0x3c, !PT ;  /* 0x0000000502037c12 */ /* 0x002fc8000f8e3cff */
[----:B------:R-:W-:Y:S01]  /*2860*/  SHF.L.U32 R3, R3, 0x1f, RZ ;  /* 0x0000001f03037819 */ /* 0x000fe200000006ff */
[----:B------:R-:W-:-:S07]  /*2870*/  IMAD.U32 R0, RZ, RZ, UR4 ;  /* 0x00000004ff007e24 */ /* 0x000fce000f8e00ff */
.L_x_46:
[----:B-1----:R1:W2:Y:S02]  /*2880*/  SYNCS.PHASECHK.TRANS64.TRYWAIT P0, [R0+URZ], R3 ;  /* 0x00000003000075a7 */ /* 0x0022a400080011ff */
[----:B--2---:R-:W-:Y:S05]  /*2890*/  @!P0 NANOSLEEP.SYNCS 0x989680 ;  /* 0x009896800000895d */ /* 0x004fea0003900000 */
[----:B------:R-:W2:Y:S02]  /*28a0*/  @!P0 SYNCS.PHASECHK.TRANS64 P0, [R0+URZ], R3 ;  /* 0x00000003000085a7 */ /* 0x000ea400080010ff */
[----:B--2---:R-:W-:Y:S05]  /*28b0*/  @P0 EXIT ;  /* 0x000000000000094d */ /* 0x004fea0003800000 */
[----:B------:R-:W-:Y:S05]  /*28c0*/  BRA `(.L_x_46) ;  /* 0xfffffffc00ec7947 */ /* 0x000fea000383ffff */
.L_x_22:
[----:B------:R-:W1:Y:S02]  /*28d0*/  S2UR UR4, SR_CgaCtaId ;  /* 0x00000000000479c3 */ /* 0x000e640000008800 */
[----:B-1----:R-:W-:-:S04]  /*28e0*/  UISETP.NE.AND UP0, UPT, UR4, URZ, UPT ;  /* 0x000000ff0400728c */ /* 0x002fc8000bf05270 */
[----:B------:R-:W-:-:S09]  /*28f0*/  UISETP.NE.OR UP0, UPT, UR17, 0x1, UP0 ;  /* 0x000000011100788c */ /* 0x000fd20008705670 */
[----:B------:R-:W-:Y:S05]  /*2900*/  BRA.U UP0, `(.L_x_47) ;  /* 0x00000005004c7547 */ /* 0x000fea000b800000 */
[----:B------:R-:W1:Y:S01]  /*2910*/  S2UR UR5, SR_CgaCtaId ;  /* 0x00000000000579c3 */ /* 0x000e620000008800 */
[----:B------:R-:W-:Y:S01]  /*2920*/  UMOV UR4, 0x400 ;  /* 0x0000040000047882 */ /* 0x000fe20000000000 */
[----:B------:R-:W-:Y:S01]  /*2930*/  ISETP.GE.U32.AND P2, PT, R0, 0x2, PT ;  /* 0x000000020000780c */ /* 0x000fe20003f46070 */
[----:B------:R-:W-:Y:S01]  /*2940*/  IMAD.MOV.U32 R12, RZ, RZ, 0x1 ;  /* 0x00000001ff0c7424 */ /* 0x000fe200078e00ff */
[----:B------:R-:W-:Y:S02]  /*2950*/  CS2R R10, SRZ ;  /* 0x00000000000a7805 */ /* 0x000fe4000001ff00 */
[----:B------:R-:W-:Y:S01]  /*2960*/  CS2R R8, SRZ ;  /* 0x0000000000087805 */ /* 0x000fe2000001ff00 */
[----:B-1----:R-:W-:-:S03]  /*2970*/  ULEA UR6, UR5, UR4, 0x18 ;  /* 0x0000000405067291 */ /* 0x002fc6000f8ec0ff */
[----:B------:R-:W-:-:S09]  /*2980*/  UMOV UR5, URZ ;  /* 0x000000ff00057c82 */ /* 0x000fd20008000000 */
.L_x_51:
[----:B------:R-:W-:Y:S02]  /*2990*/  LEA R2, R8, UR6, 0x3 ;  /* 0x0000000608027c11 */ /* 0x000fe4000f8e18ff */
[----:B------:R-:W-:-:S03]  /*29a0*/  SHF.L.U32 R5, R9, 0x1f, RZ ;  /* 0x0000001f09057819 */ /* 0x000fc600000006ff */
[----:B------:R-:W-:Y:S01]  /*29b0*/  VIADD R4, R2, 0xe0 ;  /* 0x000000e002047836 */ /* 0x000fe20000000000 */
[----:B------:R-:W1:Y:S02]  /*29c0*/  SYNCS.PHASECHK.TRANS64.TRYWAIT P0, [R2+URZ+0xd0], R5 ;  /* 0x0000d005020075a7 */ /* 0x000e6400080011ff */
[----:B-1----:R-:W-:Y:S05]  /*29d0*/  @!P0 BRA `(.L_x_48) ;  /* 0x0000004c00fc8947 */ /* 0x002fea0003800000 */
.L_x_122:
[----:B------:R-:W-:Y:S01]  /*29e0*/  ULEA UR4, UR5, UR6, 0x3 ;  /* 0x0000000605047291 */ /* 0x000fe2000f8e18ff */
[----:B------:R-:W-:Y:S02]  /*29f0*/  PRMT R4, RZ, 0x654, R4 ;  /* 0x00000654ff047816 */ /* 0x000fe40000000004 */
[----:B-1----:R-:W-:Y:S01]  /*2a00*/  SHF.L.U32 R5, R12, 0x1f, RZ ;  /* 0x0000001f0c057819 */ /* 0x002fe200000006ff */
[----:B------:R-:W-:Y:S01]  /*2a10*/  UIADD3 UR7, UPT, UPT, UR4, 0x70, URZ ;  /* 0x0000007004077890 */ /* 0x000fe2000fffe0ff */
[----:B------:R1:W-:Y:S05]  /*2a20*/  SYNCS.ARRIVE.TRANS64.RED.A1T0 RZ, [R4+URZ], RZ ;  /* 0x000000ff04ff79a7 */ /* 0x0003ea00081004ff */
[----:B------:R-:W-:Y:S01]  /*2a30*/  IMAD.U32 R7, RZ, RZ, UR7 ;  /* 0x00000007ff077e24 */ /* 0x000fe2000f8e00ff */
[----:B------:R-:W2:Y:S04]  /*2a40*/  SYNCS.PHASECHK.TRANS64.TRYWAIT P0, [UR4+0x80], R5 ;  /* 0x00008005ff0075a7 */ /* 0x000ea80008001104 */
[----:B------:R-:W-:Y:S01]  /*2a50*/  PRMT R6, R0, 0x654, R7 ;  /* 0x0000065400067816 */ /* 0x000fe20000000007 */
[----:B-1----:R-:W-:Y:S01]  /*2a60*/  @!P2 IMAD.MOV.U32 R4, RZ, RZ, 0x10 ;  /* 0x00000010ff04a424 */ /* 0x002fe200078e00ff */
[----:B--2---:R-:W-:Y:S06]  /*2a70*/  @!P0 BRA `(.L_x_49) ;  /* 0x0000004c00e88947 */ /* 0x004fec0003800000 */
.L_x_124:
[----:B------:R-:W-:Y:S01]  /*2a80*/  ULEA UR8, UR5, UR6, 0x4 ;  /* 0x0000000605087291 */ /* 0x000fe2000f8e20ff */
[----:B------:R-:W-:Y:S01]  /*2a90*/  SEL R3, R6, R3, !P2 ;  /* 0x0000000306037207 */ /* 0x000fe20005000000 */
[----:B------:R-:W-:Y:S01]  /*2aa0*/  UIADD3 UR9, UPT, UPT, UR4, 0x70, URZ ;  /* 0x0000007004097890 */ /* 0x000fe2000fffe0ff */
[----:B-1----:R-:W-:Y:S01]  /*2ab0*/  LEA R2, R11, UR6, 0x3 ;  /* 0x000000060b027c11 */ /* 0x002fe2000f8e18ff */
[----:B------:R-:W-:Y:S01]  /*2ac0*/  UIADD3 UR8, UPT, UPT, UR8, 0x100, URZ ;  /* 0x0000010008087890 */ /* 0x000fe2000fffe0ff */
[----:B------:R-:W-:Y:S01]  /*2ad0*/  SHF.L.U32 R5, R10, 0x1f, RZ ;  /* 0x0000001f0a057819 */ /* 0x000fe200000006ff */
[----:B------:R1:W-:Y:S01]  /*2ae0*/  @!P2 SYNCS.ARRIVE.TRANS64.RED RZ, [R3+URZ], R4 ;  /* 0x0000000403ffa9a7 */ /* 0x0003e200080004ff */
[----:B------:R-:W-:Y:S01]  /*2af0*/  UIADD3 UR4, UPT, UPT, UR5, 0x1, URZ ;  /* 0x0000000105047890 */ /* 0x000fe2000fffe0ff */
[----:B------:R-:W-:-:S03]  /*2b00*/  VIADD R8, R8, 0x1 ;  /* 0x0000000108087836 */ /* 0x000fc60000000000 */
[----:B------:R-:W-:Y:S02]  /*2b10*/  UISETP.NE.AND UP0, UPT, UR4, 0x2, UPT ;  /* 0x000000020400788c */ /* 0x000fe4000bf05270 */
[----:B------:R-:W-:Y:S06]  /*2b20*/  UGETNEXTWORKID.BROADCAST [UR8], [UR9] ;  /* 0x00000000080073ca */ /* 0x000fec0008000100 */
[----:B------:R-:W-:Y:S01]  /*2b30*/  USEL UR7, URZ, 0x1, UP0 ;  /* 0x00000001ff077887 */ /* 0x000fe20008000000 */
[----:B------:R-:W-:Y:S01]  /*2b40*/  ISETP.NE.AND P0, PT, R8, 0x2, PT ;  /* 0x000000020800780c */ /* 0x000fe20003f05270 */
[----:B------:R-:W-:Y:S01]  /*2b50*/  USEL UR5, UR4, URZ, UP0 ;  /* 0x000000ff04057287 */ /* 0x000fe20008000000 */
[----:B------:R-:W2:Y:S03]  /*2b60*/  SYNCS.PHASECHK.TRANS64.TRYWAIT P1, [R2+URZ+0x70], R5 ;  /* 0x00007005020075a7 */ /* 0x000ea600080211ff */
[----:B------:R-:W-:Y:S01]  /*2b70*/  LOP3.LUT R12, R12, UR7, RZ, 0x3c, !PT ;  /* 0x000000070c0c7c12 */ /* 0x000fe2000f8e3cff */
[----:B-12---:R-:W-:Y:S07]  /*2b80*/  @!P1 BRA `(.L_x_50) ;  /* 0x0000004c00bc9947 */ /* 0x006fee0003800000 */
.L_x_125:
[C---:B------:R-:W-:Y:S01]  /*2b90*/  LEA R4, R11.reuse, UR6, 0x4 ;  /* 0x000000060b047c11 */ /* 0x040fe2000f8e20ff */
[----:B-1----:R-:W-:Y:S01]  /*2ba0*/  VIADD R2, R2, 0x80 ;  /* 0x0000008002027836 */ /* 0x002fe20000000000 */
[----:B------:R-:W-:Y:S01]  /*2bb0*/  SEL R8, R8, RZ, P0 ;  /* 0x000000ff08087207 */ /* 0x000fe20000000000 */
[----:B------:R-:W-:-:S03]  /*2bc0*/  VIADD R11, R11, 0x1 ;  /* 0x000000010b0b7836 */ /* 0x000fc60000000000 */
[----:B------:R-:W1:Y:S01]  /*2bd0*/  LDS.128 R4, [R4+0x100] ;  /* 0x0001000004047984 */ /* 0x000e620000000c00 */
[----:B------:R-:W-:Y:S02]  /*2be0*/  PRMT R2, RZ, 0x654, R2 ;  /* 0x00000654ff027816 */ /* 0x000fe40000000002 */
[C---:B------:R-:W-:Y:S01]  /*2bf0*/  ISETP.NE.AND P1, PT, R11.reuse, 0x2, PT ;  /* 0x000000020b00780c */ /* 0x040fe20003f25270 */
[----:B------:R-:W-:Y:S01]  /*2c00*/  @!PT LDS RZ, [RZ] ;  /* 0x00000000fffff984 */ /* 0x000fe20000000800 */
[----:B------:R-:W-:Y:S01]  /*2c10*/  @!PT LDS RZ, [RZ] ;  /* 0x00000000fffff984 */ /* 0x000fe20000000800 */
[----:B------:R-:W-:Y:S01]  /*2c20*/  @!PT LDS RZ, [RZ] ;  /* 0x00000000fffff984 */ /* 0x000fe20000000800 */
[----:B------:R-:W-:Y:S01]  /*2c30*/  @!PT LDS RZ, [RZ] ;  /* 0x00000000fffff984 */ /* 0x000fe20000000800 */
[----:B------:R2:W-:Y:S06]  /*2c40*/  MEMBAR.ALL.CTA ;  /* 0x0000000000007992 */ /* 0x0005ec0000008000 */
[----:B--2---:R-:W2:Y:S01]  /*2c50*/  FENCE.VIEW.ASYNC.S ;  /* 0x00000000000073c6 */ /* 0x004ea20000000000 */
[----:B------:R-:W-:Y:S01]  /*2c60*/  SEL R11, R11, RZ, P1 ;  /* 0x000000ff0b0b7207 */ /* 0x000fe20000800000 */
[----:B--2---:R2:W-:Y:S01]  /*2c70*/  SYNCS.ARRIVE.TRANS64.RED.A1T0 RZ, [R2+URZ], RZ ;  /* 0x000000ff02ff79a7 */ /* 0x0045e200081004ff */
[----:B-1----:R-:W-:-:S02]  /*2c80*/  LOP3.LUT P3, RZ, R6, 0x1, RZ, 0xc0, !PT ;  /* 0x0000000106ff7812 */ /* 0x002fc4000786c0ff */
[----:B------:R-:W-:-:S04]  /*2c90*/  SEL R5, RZ, 0x1, P1 ;  /* 0x00000001ff057807 */ /* 0x000fc80000800000 */
[----:B------:R-:W-:Y:S02]  /*2ca0*/  LOP3.LUT R10, R10, R5, RZ, 0x3c, !PT ;  /* 0x000000050a0a7212 */ /* 0x000fe400078e3cff */
[----:B--2---:R-:W-:-:S04]  /*2cb0*/  SEL R2, RZ, 0x1, P0 ;  /* 0x00000001ff027807 */ /* 0x004fc80000000000 */
[----:B------:R-:W-:Y:S01]  /*2cc0*/  LOP3.LUT R9, R9, R2, RZ, 0x3c, !PT ;  /* 0x0000000209097212 */ /* 0x000fe200078e3cff */
[----:B------:R-:W-:Y:S06]  /*2cd0*/  @P3 BRA `(.L_x_51) ;  /* 0xfffffffc002c3947 */ /* 0x000fec000383ffff */
[----:B------:R-:W-:Y:S01]  /*2ce0*/  ULEA UR4, UR5, UR6, 0x3 ;  /* 0x0000000605047291 */ /* 0x000fe2000f8e18ff */
[----:B------:R-:W-:-:S08]  /*2cf0*/  SHF.L.U32 R3, R12, 0x1f, RZ ;  /* 0x0000001f0c037819 */ /* 0x000fd000000006ff */
[----:B------:R-:W1:Y:S02]  /*2d00*/  SYNCS.PHASECHK.TRANS64 P0, [UR4+0x80], R3 ;  /* 0x00008003ff0075a7 */ /* 0x000e640008001004 */
[----:B-1----:R-:W-:Y:S05]  /*2d10*/  @P0 BRA `(.L_x_52) ;  /* 0x0000000000080947 */ /* 0x002fea0003800000 */
[----:B------:R-:W1:Y:S02]  /*2d20*/  SYNCS.PHASECHK.TRANS64.TRYWAIT P0, [UR4+0x80], R3 ;  /* 0x00008003ff0075a7 */ /* 0x000e640008001104 */
[----:B-1----:R-:W-:Y:S05]  /*2d30*/  @!P0 BRA `(.L_x_53) ;  /* 0x0000004c00648947 */ /* 0x002fea0003800000 */
.L_x_52:
[----:B------:R-:W-:-:S04]  /*2d40*/  UIADD3 UR7, UPT, UPT, UR5, 0x1, URZ ;  /* 0x0000000105077890 */ /* 0x000fc8000fffe0ff */
[----:B------:R-:W-:-:S04]  /*2d50*/  UISETP.NE.AND UP0, UPT, UR7, 0x2, UPT ;  /* 0x000000020700788c */ /* 0x000fc8000bf05270 */
[----:B------:R-:W-:Y:S02]  /*2d60*/  USEL UR8, URZ, 0x1, UP0 ;  /* 0x00000001ff087887 */ /* 0x000fe40008000000 */
[----:B------:R-:W-:-:S04]  /*2d70*/  USEL UR7, UR7, URZ, UP0 ;  /* 0x000000ff07077287 */ /* 0x000fc80008000000 */
[----:B------:R-:W-:Y:S01]  /*2d80*/  ULEA UR7, UR7, UR6, 0x3 ;  /* 0x0000000607077291 */ /* 0x000fe2000f8e18ff */
[----:B-1----:R-:W-:-:S04]  /*2d90*/  LOP3.LUT R3, R12, UR8, RZ, 0x3c, !PT ;  /* 0x000000080c037c12 */ /* 0x002fc8000f8e3cff */
[----:B------:R-:W-:-:S04]  /*2da0*/  SHF.L.U32 R0, R3, 0x1f, RZ ;  /* 0x0000001f03007819 */ /* 0x000fc800000006ff */
[----:B------:R-:W1:Y:S02]  /*2db0*/  SYNCS.PHASECHK.TRANS64 P0, [UR7+0x80], R0 ;  /* 0x00008000ff0075a7 */ /* 0x000e640008001007 */
[----:B-1----:R-:W-:Y:S05]  /*2dc0*/  @P0 EXIT ;  /* 0x000000000000094d */ /* 0x002fea0003800000 */
[----:B------:R-:W-:Y:S02]  /*2dd0*/  SHF.L.U32 R3, R3, 0x1f, RZ ;  /* 0x0000001f03037819 */ /* 0x000fe400000006ff */
[----:B------:R-:W-:-:S07]  /*2de0*/  MOV R0, UR7 ;  /* 0x0000000700007c02 */ /* 0x000fce0008000f00 */
.L_x_54:
[----:B-1----:R1:W2:Y:S02]  /*2df0*/  SYNCS.PHASECHK.TRANS64.TRYWAIT P0, [R0+URZ+0x80], R3 ;  /* 0x00008003000075a7 */ /* 0x0022a400080011ff */
[----:B--2---:R-:W-:Y:S05]  /*2e00*/  @!P0 NANOSLEEP.SYNCS 0x989680 ;  /* 0x009896800000895d */ /* 0x004fea0003900000 */
[----:B------:R-:W2:Y:S02]  /*2e10*/  @!P0 SYNCS.PHASECHK.TRANS64 P0, [R0+URZ+0x80], R3 ;  /* 0x00008003000085a7 */ /* 0x000ea400080010ff */
[----:B--2---:R-:W-:Y:S05]  /*2e20*/  @P0 EXIT ;  /* 0x000000000000094d */ /* 0x004fea0003800000 */
[----:B------:R-:W-:Y:S05]  /*2e30*/  BRA `(.L_x_54) ;  /* 0xfffffffc00ec7947 */ /* 0x000fea000383ffff */
.L_x_47:
[----:B------:R-:W-:Y:S05]  /*2e40*/  BRA.U UP4, `(.L_x_55) ;  /* 0x0000000d04a07547 */ /* 0x000fea000b800000 */
[----:B------:R-:W1:Y:S01]  /*2e50*/  S2UR UR7, SR_CgaCtaId ;  /* 0x00000000000779c3 */ /* 0x000e620000008800 */
[----:B------:R-:W-:Y:S01]  /*2e60*/  UMOV UR4, 0x40 ;  /* 0x0000004000047882 */ /* 0x000fe20000000000 */
[----:B------:R-:W-:Y:S01]  /*2e70*/  NOP ;  /* 0x0000000000007918 */ /* 0x000fe20000000000 */
[----:B------:R-:W-:Y:S01]  /*2e80*/  UMOV UR6, 0x400 ;  /* 0x0000040000067882 */ /* 0x000fe20000000000 */
[----:B-1----:R-:W-:Y:S02]  /*2e90*/  ULEA UR5, UR7, UR4, 0x18 ;  /* 0x0000000407057291 */ /* 0x002fe4000f8ec0ff */
[----:B------:R-:W-:-:S07]  /*2ea0*/  ULEA UR6, UR7, UR6, 0x18 ;  /* 0x0000000607067291 */ /* 0x000fce000f8ec0ff */
[----:B------:R-:W1:Y:S02]  /*2eb0*/  LDS.U8 R0, [UR5+0x1c] ;  /* 0x00001c05ff007984 */ /* 0x000e640008000000 */
[----:B-1----:R-:W-:-:S13]  /*2ec0*/  ISETP.NE.AND P0, PT, R0, RZ, PT ;  /* 0x000000ff0000720c */ /* 0x002fda0003f05270 */
[----:B------:R-:W-:Y:S05]  /*2ed0*/  @P0 BRA `(.L_x_56) ;  /* 0x0000000000580947 */ /* 0x000fea0003800000 */
[----:B------:R-:W-:-:S13]  /*2ee0*/  ELECT P0, URZ, PT ;  /* 0x0000000000ff782f */ /* 0x000fda0003800000 */
[----:B------:R-:W-:Y:S05]  /*2ef0*/  @!P0 BRA `(.L_x_57) ;  /* 0x0000000000608947 */ /* 0x000fea0003800000 */
[----:B------:R-:W-:Y:S01]  /*2f00*/  UMOV UR4, 0x10 ;  /* 0x0000001000047882 */ /* 0x000fe20000000000 */
[----:B------:R-:W-:Y:S01]  /*2f10*/  HFMA2 R0, -RZ, RZ, 0, 5.9604644775390625e-08 ;  /* 0x00000001ff007431 */ /* 0x000fe200000001ff */
[----:B------:R-:W-:-:S03]  /*2f20*/  MOV R3, 0xffff ;  /* 0x0000ffff00037802 */ /* 0x000fc60000000f00 */
[----:B------:R-:W-:Y:S04]  /*2f30*/  DEPBAR.LE SB1, 0x36 ;  /* 0x00009d800000791a */ /* 0x000fe80000000000 */
[----:B------:R-:W1:Y:S02]  /*2f40*/  UTCATOMSWS.FIND_AND_SET.ALIGN UP0, UR4, UR4 ;  /* 0x00000004000475e3 */ /* 0x000e640008000800 */
[----:B-1----:R-:W-:Y:S01]  /*2f50*/  MOV R4, UR4 ;  /* 0x0000000400047c02 */ /* 0x002fe20008000f00 */
[----:B------:R-:W-:Y:S06]  /*2f60*/  BRA.U UP0, `(.L_x_58) ;  /* 0x0000000100187547 */ /* 0x000fec000b800000 */
.L_x_59:
[----:B------:R-:W-:Y:S05]  /*2f70*/  NANOSLEEP 0x64 ;  /* 0x000000640000795d */ /* 0x000fea0003800000 */
[----:B------:R-:W-:-:S05]  /*2f80*/  UMOV UR4, 0x10 ;  /* 0x0000001000047882 */ /* 0x000fca0000000000 */
[----:B------:R-:W-:Y:S04]  /*2f90*/  DEPBAR.LE SB1, 0x36 ;  /* 0x00009d800000791a */ /* 0x000fe80000000000 */
[----:B------:R-:W1:Y:S02]  /*2fa0*/  UTCATOMSWS.FIND_AND_SET.ALIGN UP0, UR4, UR4 ;  /* 0x00000004000475e3 */ /* 0x000e640008000800 */
[----:B-1----:R-:W-:Y:S01]  /*2fb0*/  MOV R4, UR4 ;  /* 0x0000000400047c02 */ /* 0x002fe20008000f00 */
[----:B------:R-:W-:Y:S05]  /*2fc0*/  BRA.U !UP0, `(.L_x_59) ;  /* 0xfffffffd08e87547 */ /* 0x000fea000b83ffff */
.L_x_58:
[-C--:B------:R-:W-:Y:S02]  /*2fd0*/  SHF.L.U32 R3, R3, R4.reuse, RZ ;  /* 0x0000000403037219 */ /* 0x080fe400000006ff */
[----:B------:R-:W-:Y:S01]  /*2fe0*/  SHF.L.U32 R0, R0, R4, RZ ;  /* 0x0000000400007219 */ /* 0x000fe200000006ff */
[----:B------:R-:W-:Y:S02]  /*2ff0*/  IMAD.SHL.U32 R4, R4, 0x20, RZ ;  /* 0x0000002004047824 */ /* 0x000fe400078e00ff */
[----:B------:R1:W-:Y:S04]  /*3000*/  ATOMS.OR RZ, [UR5+0x14], R3 ;  /* 0x00001403ffff798c */ /* 0x0003e8000b000005 */
[----:B------:R1:W-:Y:S04]  /*3010*/  ATOMS.OR RZ, [UR5+0x18], R0 ;  /* 0x00001800ffff798c */ /* 0x0003e8000b000005 */
[----:B------:R1:W-:Y:S01]  /*3020*/  STS [UR6+0x120], R4 ;  /* 0x00012004ff007988 */ /* 0x0003e20008000806 */
[----:B------:R-:W-:Y:S05]  /*3030*/  BRA `(.L_x_57) ;  /* 0x0000000000107947 */ /* 0x000fea0003800000 */
.L_x_56:
[----:B------:R-:W-:Y:S02]  /*3040*/  MOV R0, 0xffffffff ;  /* 0xffffffff00007802 */ /* 0x000fe40000000f00 */
[----:B------:R-:W-:-:S03]  /*3050*/  MOV R4, 0x3080 ;  /* 0x0000308000047802 */ /* 0x000fc60000000f00 */
[----:B------:R1:W-:Y:S04]  /*3060*/  STS [UR6+0x120], R0 ;  /* 0x00012000ff007988 */ /* 0x0003e80008000806 */
[----:B-1---5:R-:W-:Y:S05]  /*3070*/  CALL.REL.NOINC `($__internal_1_$__cuda_sm10x_tcgen05_guardrail_trap_phase_invalid_during_alloc) ;  /* 0x0000005000207944 */ /* 0x022fea0003c00000 */
.L_x_57:
[----:B------:R-:W-:Y:S05]  /*3080*/  WARPSYNC.ALL ;  /* 0x0000000000007948 */ /* 0x000fea0003800000 */
[----:B------:R-:W2:Y:S01]  /*3090*/  S2UR UR4, SR_CgaCtaId ;  /* 0x00000000000479c3 */ /* 0x000ea20000008800 */
[----:B------:R-:W-:Y:S01]  /*30a0*/  UMOV UR17, 0x400 ;  /* 0x0000040000117882 */ /* 0x000fe20000000000 */
[----:B------:R-:W-:-:S06]  /*30b0*/  NOP ;  /* 0x0000000000007918 */ /* 0x000fcc0000000000 */
[----:B------:R-:W-:Y:S06]  /*30c0*/  BAR.ARV 0x6, 0xa0 ;  /* 0x0182800000007b1d */ /* 0x000fec0000002000 */
[----:B------:R-:W3:Y:S01]  /*30d0*/  LDCU UR5, c[0x0][0x38c] ;  /* 0x00007180ff0577ac */ /* 0x000ee20008000800 */
[----:B------:R-:W-:Y:S01]  /*30e0*/  LOP3.LUT R2, R2, 0xffff, RZ, 0xc0, !PT ;  /* 0x0000ffff02027812 */ /* 0x000fe200078ec0ff */
[----:B------:R-:W-:Y:S01]  /*30f0*/  IMAD.MOV.U32 R11, RZ, RZ, 0x1 ;  /* 0x00000001ff0b7424 */ /* 0x000fe200078e00ff */
[----:B------:R-:W-:Y:S01]  /*3100*/  CS2R R8, SRZ ;  /* 0x0000000000087805 */ /* 0x000fe2000001ff00 */
[----:B------:R-:W4:Y:S01]  /*3110*/  LDCU UR8, c[0x0][0x38c] ;  /* 0x00007180ff0877ac */ /* 0x000f220008000800 */
[----:B------:R-:W-:Y:S01]  /*3120*/  R2UR UR19, R2 ;  /* 0x00000000021372ca */ /* 0x000fe200000e0000 */
[----:B------:R-:W-:Y:S01]  /*3130*/  IMAD.MOV.U32 R10, RZ, RZ, RZ ;  /* 0x000000ffff0a7224 */ /* 0x000fe200078e00ff */
[----:B------:R-:W-:Y:S01]  /*3140*/  UMOV UR22, URZ ;  /* 0x000000ff00167c82 */ /* 0x000fe20008000000 */
[----:B------:R-:W-:Y:S01]  /*3150*/  UMOV UR14, URZ ;  /* 0x000000ff000e7c82 */ /* 0x000fe20008000000 */
[----:B--2---:R-:W-:Y:S01]  /*3160*/  ULEA UR17, UR4, UR17, 0x18 ;  /* 0x0000001104117291 */ /* 0x004fe2000f8ec0ff */
[----:B------:R-:W-:Y:S01]  /*3170*/  UMOV UR26, 0x0 ;  /* 0x00000000001a7882 */ /* 0x000fe20000000000 */
[----:B------:R-:W-:-:S02]  /*3180*/  UMOV UR27, 0x4200490 ;  /* 0x04200490001b7882 */ /* 0x000fc40000000000 */
[----:B------:R-:W-:Y:S02]  /*3190*/  UIADD3 UR6, UPT, UPT, UR17, 0x4400, URZ ;  /* 0x0000440011067890 */ /* 0x000fe4000fffe0ff */
[----:B------:R-:W-:Y:S02]  /*31a0*/  UIADD3 UR7, UPT, UPT, UR17, 0x8400, URZ ;  /* 0x0000840011077890 */ /* 0x000fe4000fffe0ff */
[----:B---3--:R-:W-:Y:S01]  /*31b0*/  UIADD3 UR5, UPT, UPT, UR5, 0x3f, URZ ;  /* 0x0000003f05057890 */ /* 0x008fe2000fffe0ff */
[----:B-1----:R-:W1:Y:S01]  /*31c0*/  LDS R0, [UR17+0x120] ;  /* 0x00012011ff007984 */ /* 0x002e620008000800 */
[----:B------:R-:W-:Y:S02]  /*31d0*/  USHF.R.U32.HI UR6, URZ, 0x4, UR6 ;  /* 0x00000004ff067899 */ /* 0x000fe40008011606 */
[----:B------:R-:W-:Y:S02]  /*31e0*/  USHF.R.S32.HI UR4, URZ, 0x1f, UR5 ;  /* 0x0000001fff047899 */ /* 0x000fe40008011405 */
[----:B------:R-:W-:-:S02]  /*31f0*/  ULOP3.LUT UR6, UR6, 0x3fff, URZ, 0xc0, !UPT ;  /* 0x00003fff06067892 */ /* 0x000fc4000f8ec0ff */
[----:B------:R-:W-:Y:S02]  /*3200*/  ULEA.HI UR4, UR4, UR5, URZ, 0x6 ;  /* 0x0000000504047291 */ /* 0x000fe4000f8f30ff */
[----:B------:R-:W-:Y:S02]  /*3210*/  USHF.R.U32.HI UR5, URZ, 0x4, UR7 ;  /* 0x00000004ff057899 */ /* 0x000fe40008011607 */
[----:B------:R-:W-:Y:S02]  /*3220*/  USHF.R.S32.HI UR28, URZ, 0x6, UR4 ;  /* 0x00000006ff1c7899 */ /* 0x000fe40008011404 */
[----:B------:R-:W-:Y:S02]  /*3230*/  ULOP3.LUT UR5, UR5, 0x3fff, URZ, 0xc0, !UPT ;  /* 0x00003fff05057892 */ /* 0x000fe4000f8ec0ff */
[----:B------:R-:W-:Y:S02]  /*3240*/  UISETP.LT.AND UP0, UPT, UR28, 0x1, UPT ;  /* 0x000000011c00788c */ /* 0x000fe4000bf01270 */
[----:B------:R-:W-:-:S02]  /*3250*/  ULOP3.LUT UR20, UR6, 0x10000, URZ, 0xfc, !UPT ;  /* 0x0001000006147892 */ /* 0x000fc4000f8efcff */
[----:B------:R-:W-:Y:S02]  /*3260*/  USEL UR29, UR28, 0x1, !UP0 ;  /* 0x000000011c1d7887 */ /* 0x000fe4000c000000 */
[----:B------:R-:W-:Y:S02]  /*3270*/  ULOP3.LUT UR21, UR5, 0x10000, URZ, 0xfc, !UPT ;  /* 0x0001000005157892 */ /* 0x000fe4000f8efcff */
[----:B------:R-:W-:Y:S02]  /*3280*/  UIADD3 UR29, UPT, UPT, -UR29, URZ, URZ ;  /* 0x000000ff1d1d7290 */ /* 0x000fe4000fffe1ff */
[----:B----4-:R-:W-:Y:S01]  /*3290*/  UISETP.GE.AND UP4, UPT, UR8, 0x1, UPT ;  /* 0x000000010800788c */ /* 0x010fe2000bf86270 */
[----:B------:R-:W-:Y:S01]  /*32a0*/  UMOV UR24, 0x0 ;  /* 0x0000000000187882 */ /* 0x000fe20000000000 */
[----:B------:R-:W-:Y:S01]  /*32b0*/  UMOV UR25, 0x4200490 ;  /* 0x0420049000197882 */ /* 0x000fe20000000000 */
[----:B-1----:R-:W-:-:S15]  /*32c0*/  R2UR UR30, R0 ;  /* 0x00000000001e72ca */ /* 0x002fde00000e0000 */
.L_x_66:
[----:B------:R-:W-:Y:S02]  /*32d0*/  LEA R0, R10, UR17, 0x3 ;  /* 0x000000110a007c11 */ /* 0x000fe4000f8e18ff */
[----:B------:R-:W-:Y:S02]  /*32e0*/  SHF.L.U32 R5, R9, 0x1f, RZ ;  /* 0x0000001f09057819 */ /* 0x000fe400000006ff */
[----:B------:R-:W-:Y:S01]  /*32f0*/  PLOP3.LUT P0, PT, PT, PT, UP4, 0x80, 0x8 ;  /* 0x000000000008781c */ /* 0x000fe20003f0f048 */
[----:B------:R-:W-:Y:S01]  /*3300*/  VIADD R3, R0, 0x80 ;  /* 0x0000008000037836 */ /* 0x000fe20000000000 */
[----:B-1----:R-:W1:Y:S02]  /*3310*/  SYNCS.PHASECHK.TRANS64.TRYWAIT P1, [R0+URZ+0x70], R5 ;  /* 0x00007005000075a7 */ /* 0x002e6400080211ff */
[----:B-1-3--:R-:W-:Y:S09]  /*3320*/  @!P1 BRA `(.L_x_60) ;  /* 0x0000004800009947 */ /* 0x00aff20003800000 */
.L_x_127:
[----:B------:R-:W-:Y:S01]  /*3330*/  LEA R4, R10, UR17, 0x4 ;  /* 0x000000110a047c11 */ /* 0x000fe2000f8e20ff */
[----:B------:R-:W-:Y:S01]  /*3340*/  @UP4 ULEA UR4, UR14, UR17, 0x3 ;  /* 0x000000110e044291 */ /* 0x000fe2000f8e18ff */
[----:B------:R-:W-:Y:S01]  /*3350*/  PLOP3.LUT P2, PT, PT, PT, PT, 0x80, 0x8 ;  /* 0x000000000008781c */ /* 0x000fe20003f4f070 */
[----:B------:R-:W-:Y:S01]  /*3360*/  ULEA UR23, UR22, UR17, 0x3 ;  /* 0x0000001116177291 */ /* 0x000fe2000f8e18ff */
[----:B------:R-:W-:Y:S02]  /*3370*/  PRMT R3, RZ, 0x654, R3 ;  /* 0x00000654ff037816 */ /* 0x000fe40000000003 */
[----:B-1----:R-:W1:Y:S01]  /*3380*/  LDS.128 R4, [R4+0x100] ;  /* 0x0001000004047984 */ /* 0x002e620000000c00 */
[----:B------:R-:W-:Y:S02]  /*3390*/  @P0 SHF.L.U32 R2, R8, 0x1f, RZ ;  /* 0x0000001f08020819 */ /* 0x000fe400000006ff */
[----:B------:R-:W-:Y:S01]  /*33a0*/  SHF.L.U32 R0, R11, 0x1f, RZ ;  /* 0x0000001f0b007819 */ /* 0x000fe200000006ff */
[----:B------:R-:W-:Y:S01]  /*33b0*/  @!PT LDS RZ, [RZ] ;  /* 0x00000000fffff984 */ /* 0x000fe20000000800 */
[----:B------:R-:W-:Y:S01]  /*33c0*/  @!PT LDS RZ, [RZ] ;  /* 0x00000000fffff984 */ /* 0x000fe20000000800 */
[----:B------:R-:W-:Y:S01]  /*33d0*/  @!PT LDS RZ, [RZ] ;  /* 0x00000000fffff984 */ /* 0x000fe20000000800 */
[----:B------:R-:W-:Y:S01]  /*33e0*/  @!PT LDS RZ, [RZ] ;  /* 0x00000000fffff984 */ /* 0x000fe20000000800 */
[----:B------:R2:W-:Y:S06]  /*33f0*/  MEMBAR.ALL.CTA ;  /* 0x0000000000007992 */ /* 0x0005ec0000008000 */
[----:B--2---:R-:W2:Y:S02]  /*3400*/  FENCE.VIEW.ASYNC.S ;  /* 0x00000000000073c6 */ /* 0x004ea40000000000 */
[----:B--2---:R2:W-:Y:S01]  /*3410*/  SYNCS.ARRIVE.TRANS64.RED.A1T0 RZ, [R3+URZ], RZ ;  /* 0x000000ff03ff79a7 */ /* 0x0045e200081004ff */
[----:B------:R2:W3:Y:S01]  /*3420*/  @P0 SYNCS.PHASECHK.TRANS64.TRYWAIT P2, [UR4], R2 ;  /* 0x00000002ff0005a7 */ /* 0x0004e20008041104 */
[----:B------:R-:W-:Y:S01]  /*3430*/  ULEA.HI UR4, UR22, UR22, URZ, 0x1 ;  /* 0x0000001616047291 */ /* 0x000fe2000f8f08ff */
[----:B-1----:R-:W-:-:S03]  /*3440*/  LOP3.LUT P1, RZ, R6, 0x1, RZ, 0xc0, !PT ;  /* 0x0000000106ff7812 */ /* 0x002fc6000782c0ff */
[----:B------:R-:W-:Y:S02]  /*3450*/  USHF.L.U32 UR18, UR4, 0x6, URZ ;  /* 0x0000000604127899 */ /* 0x000fe400080006ff */
[----:B------:R-:W-:Y:S02]  /*3460*/  ULOP3.LUT UR4, UR4, 0xffe, URZ, 0xc0, !UPT ;  /* 0x00000ffe04047892 */ /* 0x000fe4000f8ec0ff */
[----:B------:R-:W-:Y:S02]  /*3470*/  ULOP3.LUT UR18, UR18, 0xffffff80, URZ, 0xc0, !UPT ;  /* 0xffffff8012127892 */ /* 0x000fe4000f8ec0ff */
[----:B------:R-:W-:Y:S02]  /*3480*/  UIADD3 UR4, UPT, UPT, -UR4, UR22, URZ ;  /* 0x0000001604047290 */ /* 0x000fe4000fffe1ff */
[----:B------:R-:W-:Y:S01]  /*3490*/  UIADD3 UR18, UPT, UPT, UR30, UR18, URZ ;  /* 0x000000121e127290 */ /* 0x000fe2000fffe0ff */
[----:B------:R-:W1:Y:S03]  /*34a0*/  SYNCS.PHASECHK.TRANS64.TRYWAIT P0, [UR23+0xb0], R0 ;  /* 0x0000b000ff0075a7 */ /* 0x000e660008001117 */
[----:B------:R-:W-:Y:S01]  /*34b0*/  ULEA UR18, UR4, UR18, 0x14 ;  /* 0x0000001204127291 */ /* 0x000fe2000f8ea0ff */
[----:B-123--:R-:W-:Y:S11]  /*34c0*/  @!P0 BRA `(.L_x_61) ;  /* 0x0000004400ac8947 */ /* 0x00eff60003800000 */
.L_x_129:
[----:B------:R-:W-:Y:S01]  /*34d0*/  IADD3 R10, PT, PT, R10, 0x1, RZ ;  /* 0x000000010a0a7810 */ /* 0x000fe20007ffe0ff */
[----:B------:R-:W-:Y:S06]  /*34e0*/  BRA.U !UP4, `(.L_x_62) ;  /* 0x000000010c987547 */ /* 0x000fec000b800000 */
[----:B------:R-:W-:Y:S01]  /*34f0*/  UPLOP3.LUT UP2, UPT, UPT, UPT, UPT, 0x40, 0x4 ;  /* 0x000000000004789c */ /* 0x000fe20003f4e870 */
[----:B------:R-:W-:Y:S01]  /*3500*/  UMOV UR16, UR29 ;  /* 0x0000001d00107c82 */ /* 0x000fe20008000000 */
[----:B------:R-:W-:Y:S01]  /*3510*/  UMOV UR15, UR28 ;  /* 0x0000001c000f7c82 */ /* 0x000fe20008000000 */
[----:B------:R-:W-:-:S08]  /*3520*/  UMOV UR6, UR14 ;  /* 0x0000000e00067c82 */ /* 0x000fd00008000000 */
.L_x_65:
[----:B------:R-:W-:Y:S02]  /*3530*/  UIADD3 UR16, UPT, UPT, UR16, 0x1, URZ ;  /* 0x0000000110107890 */ /* 0x000fe4000fffe0ff */
[----:B--2---:R-:W-:Y:S02]  /*3540*/  ULEA UR5, UR6, UR17, 0x3 ;  /* 0x0000001106057291 */ /* 0x004fe4000f8e18ff */
[----:B------:R-:W-:Y:S01]  /*3550*/  UISETP.NE.AND UP3, UPT, UR16, URZ, UPT ;  /* 0x000000ff1000728c */ /* 0x000fe2000bf65270 */
[----:B---3--:R-:W-:Y:S10]  /*3560*/  @P2 BRA `(.L_x_63) ;  /* 0x00000000000c2947 */ /* 0x008ff40003800000 */
[----:B-1----:R-:W-:Y:S04]  /*3570*/  SHF.L.U32 R3, R8, 0x1f, RZ ;  /* 0x0000001f08037819 */ /* 0x002fe800000006ff */
[----:B------:R-:W1:Y:S02]  /*3580*/  SYNCS.PHASECHK.TRANS64.TRYWAIT P0, [UR5], R3 ;  /* 0x00000003ff0075a7 */ /* 0x000e640008001105 */
[----:B-1----:R-:W-:Y:S05]  /*3590*/  @!P0 BRA `(.L_x_64) ;  /* 0x0000004400908947 */ /* 0x002fea0003800000 */
.L_x_63:
[----:B------:R-:W-:Y:S01]  /*35a0*/  UISETP.NE.AND UP0, UPT, UR15, 0x1, UPT ;  /* 0x000000010f00788c */ /* 0x000fe2000bf05270 */
[----:B------:R-:W-:Y:S01]  /*35b0*/  PLOP3.LUT P2, PT, PT, PT, PT, 0x80, 0x8 ;  /* 0x000000000008781c */ /* 0x000fe20003f4f070 */
[----:B------:R-:W-:Y:S02]  /*35c0*/  UIADD3 UR4, UPT, UPT, UR6, 0x1, URZ ;  /* 0x0000000106047890 */ /* 0x000fe4000fffe0ff */
[----:B------:R-:W-:Y:S02]  /*35d0*/  ULEA UR12, UR6, UR21, 0x9 ;  /* 0x00000015060c7291 */ /* 0x000fe4000f8e48ff */
[----:B------:R-:W-:Y:S01]  /*35e0*/  UISETP.NE.AND UP1, UPT, UR4, 0x4, UPT ;  /* 0x000000040400788c */ /* 0x000fe2000bf25270 */
[----:B------:R-:W-:Y:S01]  /*35f0*/  PLOP3.LUT P0, PT, PT, PT, UP0, 0x80, 0x8 ;  /* 0x000000000008781c */ /* 0x000fe20003f0f008 */
[----:B------:R-:W-:Y:S02]  /*3600*/  UIADD3 UR10, UPT, UPT, UR12, 0x2, URZ ;  /* 0x000000020c0a7890 */ /* 0x000fe4000fffe0ff */
[----:B------:R-:W-:Y:S02]  /*3610*/  USEL UR7, URZ, 0x1, UP1 ;  /* 0x00000001ff077887 */ /* 0x000fe40008800000 */
[----:B------:R-:W-:Y:S02]  /*3620*/  USEL UR14, UR4, URZ, UP1 ;  /* 0x000000ff040e7287 */ /* 0x000fe40008800000 */
[----:B------:R-:W-:Y:S02]  /*3630*/  UIADD3 UR15, UPT, UPT, UR15, -0x1, URZ ;  /* 0xffffffff0f0f7890 */ /* 0x000fe4000fffe0ff */
[----:B------:R-:W-:Y:S01]  /*3640*/  @UP0 ULEA UR4, UR14, UR17, 0x3 ;  /* 0x000000110e040291 */ /* 0x000fe2000f8e18ff */
[----:B------:R-:W-:Y:S01]  /*3650*/  LOP3.LUT R8, R8, UR7, RZ, 0x3c, !PT ;  /* 0x0000000708087c12 */ /* 0x000fe2000f8e3cff */
[----:B------:R-:W-:Y:S01]  /*3660*/  UIADD3 UR7, UPT, UPT, UR5, 0x20, URZ ;  /* 0x0000002005077890 */ /* 0x000fe2000fffe0ff */
[----:B------:R-:W-:Y:S02]  /*3670*/  UMOV UR13, 0x80004020 ;  /* 0x80004020000d7882 */ /* 0x000fe40000000000 */
[----:B-1----:R-:W-:Y:S01]  /*3680*/  @P0 SHF.L.U32 R0, R8, 0x1f, RZ ;  /* 0x0000001f08000819 */ /* 0x002fe200000006ff */
[----:B------:R-:W-:Y:S01]  /*3690*/  UMOV UR5, 0x80004020 ;  /* 0x8000402000057882 */ /* 0x000fe20000000000 */
[----:B------:R-:W-:Y:S01]  /*36a0*/  UMOV UR11, 0x80004020 ;  /* 0x80004020000b7882 */ /* 0x000fe20000000000 */
[----:B------:R-:W-:Y:S01]  /*36b0*/  UMOV UR9, 0x80004020 ;  /* 0x8000402000097882 */ /* 0x000fe20000000000 */
[----:B------:R2:W3:Y:S01]  /*36c0*/  @P0 SYNCS.PHASECHK.TRANS64.TRYWAIT P2, [UR4], R0 ;  /* 0x00000000ff0005a7 */ /* 0x0004e20008041104 */
[----:B------:R-:W-:Y:S03]  /*36d0*/  ULEA UR4, UR6, UR20, 0x8 ;  /* 0x0000001406047291 */ /* 0x000fe6000f8e40ff */
[----:B------:R-:W-:Y:S01]  /*36e0*/  UMOV UR6, UR14 ;  /* 0x0000000e00067c82 */ /* 0x000fe20008000000 */
[----:B------:R-:W-:Y:S05]  /*36f0*/  UIADD3 UR8, UPT, UPT, UR4, 0x2, URZ ;  /* 0x0000000204087890 */ /* 0x000fea000fffe0ff */
[----:B------:R2:W-:Y:S01]  /*3700*/  UTCQMMA gdesc[UR4], gdesc[UR12], tmem[UR18], tmem[UR26], idesc[UR27], UP2 ;  /* 0x00ff1a0c040075ea */ /* 0x0005e20009000312 */
[----:B------:R-:W-:Y:S03]  /*3710*/  UPLOP3.LUT UP2, UPT, UPT, UPT, UPT, 0x80, 0x8 ;  /* 0x000000000008789c */ /* 0x000fe60003f4f070 */
[----:B------:R2:W-:Y:S01]  /*3720*/  UTCQMMA gdesc[UR8], gdesc[UR10], tmem[UR18], tmem[UR24], idesc[UR25], UPT ;  /* 0x00ff180a080075ea */ /* 0x0005e2000b800312 */
[----:B------:R2:W-:Y:S01]  /*3730*/  UTCBAR.MULTICAST [UR7], URZ, UR19 ;  /* 0x000000ff070073e9 */ /* 0x0005e20008000813 */
[----:B------:R-:W-:Y:S06]  /*3740*/  BRA.U UP3, `(.L_x_65) ;  /* 0xfffffffd03787547 */ /* 0x000fec000b83ffff */
.L_x_62:
[----:B--2---:R-:W-:Y:S01]  /*3750*/  UIADD3 UR4, UPT, UPT, UR22, 0x1, URZ ;  /* 0x0000000116047890 */ /* 0x004fe2000fffe0ff */
[C---:B------:R-:W-:Y:S01]  /*3760*/  ISETP.NE.AND P0, PT, R10.reuse, 0x2, PT ;  /* 0x000000020a00780c */ /* 0x040fe20003f05270 */
[----:B------:R-:W-:Y:S02]  /*3770*/  UIADD3 UR5, UPT, UPT, UR23, 0x90, URZ ;  /* 0x0000009017057890 */ /* 0x000fe4000fffe0ff */
[----:B------:R-:W-:Y:S01]  /*3780*/  UISETP.NE.AND UP0, UPT, UR4, 0x4, UPT ;  /* 0x000000040400788c */ /* 0x000fe2000bf05270 */
[----:B-1----:R-:W-:Y:S02]  /*3790*/  SEL R0, RZ, 0x1, P0 ;  /* 0x00000001ff007807 */ /* 0x002fe40000000000 */
[----:B------:R-:W-:Y:S01]  /*37a0*/  SEL R10, R10, RZ, P0 ;  /* 0x000000ff0a0a7207 */ /* 0x000fe20000000000 */
[----:B------:R-:W-:Y:S01]  /*37b0*/  USEL UR6, URZ, 0x1, UP0 ;  /* 0x00000001ff067887 */ /* 0x000fe20008000000 */
[----:B------:R-:W-:Y:S01]  /*37c0*/  LOP3.LUT R9, R9, R0, RZ, 0x3c, !PT ;  /* 0x0000000009097212 */ /* 0x000fe200078e3cff */
[----:B------:R-:W-:Y:S01]  /*37d0*/  USEL UR22, UR4, URZ, UP0 ;  /* 0x000000ff04167287 */ /* 0x000fe20008000000 */
[----:B------:R1:W-:Y:S03]  /*37e0*/  UTCBAR [UR5], URZ ;  /* 0x000000ff050073e9 */ /* 0x0003e600080000ff */
[----:B------:R-:W-:Y:S01]  /*37f0*/  LOP3.LUT R11, R11, UR6, RZ, 0x3c, !PT ;  /* 0x000000060b0b7c12 */ /* 0x000fe2000f8e3cff */
[----:B------:R-:W-:Y:S07]  /*3800*/  @P1 BRA `(.L_x_66) ;  /* 0xfffffff800b01947 */ /* 0x000fee000383ffff */
[----:B------:R-:W2:Y:S01]  /*3810*/  S2UR UR8, SR_CgaCtaId ;  /* 0x00000000000879c3 */ /* 0x000ea20000008800 */
[----:B------:R-:W-:Y:S01]  /*3820*/  ELECT P0, URZ, PT ;  /* 0x0000000000ff782f */ /* 0x000fe20003800000 */
[----:B------:R-:W-:Y:S01]  /*3830*/  IMAD.MOV.U32 R0, RZ, RZ, 0x1 ;  /* 0x00000001ff007424 */ /* 0x000fe200078e00ff */
[----:B------:R-:W-:Y:S01]  /*3840*/  UIADD3 UR17, UPT, UPT, UR17, 0xb0, URZ ;  /* 0x000000b011117890 */ /* 0x000fe2000fffe0ff */
[----:B------:R-:W-:Y:S01]  /*3850*/  SHF.L.U32 R3, R11, 0x1f, RZ ;  /* 0x0000001f0b037819 */ /* 0x000fe200000006ff */
[----:B------:R-:W-:-:S03]  /*3860*/  UMOV UR4, 0x40 ;  /* 0x0000004000047882 */ /* 0x000fc60000000000 */
[----:B------:R-:W-:Y:S01]  /*3870*/  UVIRTCOUNT.DEALLOC.SMPOOL 0x80 ;  /* 0x000000800000784c */ /* 0x000fe20000000000 */
[----:B--2---:R-:W-:Y:S02]  /*3880*/  ULEA UR8, UR8, UR4, 0x18 ;  /* 0x0000000408087291 */ /* 0x004fe4000f8ec0ff */
[----:B------:R-:W-:-:S07]  /*3890*/  ULEA UR4, UR22, UR17, 0x3 ;  /* 0x0000001116047291 */ /* 0x000fce000f8e18ff */
[----:B------:R2:W-:Y:S02]  /*38a0*/  @P0 STS.U8 [UR8+0x1c], R0 ;  /* 0x00001c00ff000988 */ /* 0x0005e40008000008 */
[----:B------:R-:W4:Y:S02]  /*38b0*/  SYNCS.PHASECHK.TRANS64.TRYWAIT P0, [UR4], R3 ;  /* 0x00000003ff0075a7 */ /* 0x000f240008001104 */
[----:B--2-4-:R-:W-:Y:S05]  /*38c0*/  @!P0 BRA `(.L_x_67) ;  /* 0x0000004000dc8947 */ /* 0x014fea0003800000 */
.L_x_132:
[----:B------:R-:W-:-:S04]  /*38d0*/  UIADD3 UR4, UPT, UPT, UR22, 0x1, URZ ;  /* 0x0000000116047890 */ /* 0x000fc8000fffe0ff */
[----:B------:R-:W-:-:S04]  /*38e0*/  UISETP.NE.AND UP0, UPT, UR4, 0x4, UPT ;  /* 0x000000040400788c */ /* 0x000fc8000bf05270 */
[----:B------:R-:W-:Y:S02]  /*38f0*/  USEL UR6, URZ, 0x1, UP0 ;  /* 0x00000001ff067887 */ /* 0x000fe40008000000 */
[----:B------:R-:W-:-:S04]  /*3900*/  USEL UR4, UR4, URZ, UP0 ;  /* 0x000000ff04047287 */ /* 0x000fc80008000000 */
[----:B-1----:R-:W-:Y:S01]  /*3910*/  ULEA UR5, UR4, UR17, 0x3 ;  /* 0x0000001104057291 */ /* 0x002fe2000f8e18ff */
[----:B------:R-:W-:-:S04]  /*3920*/  LOP3.LUT R2, R11, UR6, RZ, 0x3c, !PT ;  /* 0x000000060b027c12 */ /* 0x000fc8000f8e3cff */
[----:B--2---:R-:W-:-:S04]  /*3930*/  SHF.L.U32 R3, R2, 0x1f, RZ ;  /* 0x0000001f02037819 */ /* 0x004fc800000006ff */
[----:B------:R-:W1:Y:S02]  /*3940*/  SYNCS.PHASECHK.TRANS64.TRYWAIT P0, [UR5], R3 ;  /* 0x00000003ff0075a7 */ /* 0x000e640008001105 */
[----:B-1----:R-:W-:Y:S05]  /*3950*/  @!P0 BRA `(.L_x_68) ;  /* 0x0000004000d08947 */ /* 0x002fea0003800000 */
.L_x_134:
        /* <DEDUP_REMOVED lines=9> */
.L_x_136:
[----:B------:R-:W-:-:S04]  /*39f0*/  UIADD3 UR4, UPT, UPT, UR4, 0x1, URZ ;  /* 0x0000000104047890 */ /* 0x000fc8000fffe0ff */
[----:B------:R-:W-:-:S04]  /*3a00*/  UISETP.NE.AND UP0, UPT, UR4, 0x4, UPT ;  /* 0x000000040400788c */ /* 0x000fc8000bf05270 */
[----:B------:R-:W-:Y:S02]  /*3a10*/  USEL UR5, URZ, 0x1, UP0 ;  /* 0x00000001ff057887 */ /* 0x000fe40008000000 */
[----:B------:R-:W-:-:S04]  /*3a20*/  USEL UR4, UR4, URZ, UP0 ;  /* 0x000000ff04047287 */ /* 0x000fc80008000000 */
[----:B------:R-:W-:Y:S01]  /*3a30*/  ULEA UR4, UR4, UR17, 0x3 ;  /* 0x0000001104047291 */ /* 0x000fe2000f8e18ff */
[----:B-1----:R-:W-:-:S04]  /*3a40*/  LOP3.LUT R3, R2, UR5, RZ, 0x3c, !PT ;  /* 0x0000000502037c12 */ /* 0x002fc8000f8e3cff */
[----:B------:R-:W-:-:S04]  /*3a50*/  SHF.L.U32 R3, R3, 0x1f, RZ ;  /* 0x0000001f03037819 */ /* 0x000fc800000006ff */
[----:B------:R-:W1:Y:S02]  /*3a60*/  SYNCS.PHASECHK.TRANS64.TRYWAIT P0, [UR4], R3 ;  /* 0x00000003ff0075a7 */ /* 0x000e640008001104 */
[----:B-1----:R-:W-:Y:S05]  /*3a70*/  @!P0 BRA `(.L_x_70) ;  /* 0x0000004000b88947 */ /* 0x002fea0003800000 */
.L_x_138:
[----:B------:R-:W-:Y:S01]  /*3a80*/  NOP ;  /* 0x0000000000007918 */ /* 0x000fe20000000000 */
[----:B-1----:R-:W1:Y:S01]  /*3a90*/  LDS R0, [UR8+0x14] ;  /* 0x00001408ff007984 */ /* 0x002e620008000800 */
[----:B------:R-:W-:Y:S01]  /*3aa0*/  ULOP3.LUT UR4, UR30, 0xffff, URZ, 0xc0, !UPT ;  /* 0x0000ffff1e047892 */ /* 0x000fe2000f8ec0ff */
[----:B------:R-:W-:Y:S01]  /*3ab0*/  UMOV UR5, 0xffff ;  /* 0x0000ffff00057882 */ /* 0x000fe20000000000 */
[----:B------:R-:W-:Y:S02]  /*3ac0*/  UMOV UR6, 0x1 ;  /* 0x0000000100067882 */ /* 0x000fe40000000000 */
[----:B------:R-:W-:-:S04]  /*3ad0*/  USHF.R.U32.HI UR4, URZ, 0x5, UR4 ;  /* 0x00000005ff047899 */ /* 0x000fc80008011604 */
[----:B------:R-:W-:Y:S02]  /*3ae0*/  USHF.L.U32 UR5, UR5, UR4, URZ ;  /* 0x0000000405057299 */ /* 0x000fe400080006ff */
[----:B------:R-:W-:-:S04]  /*3af0*/  USHF.L.U32 UR4, UR6, UR4, URZ ;  /* 0x0000000406047299 */ /* 0x000fc800080006ff */
[----:B-1----:R-:W-:-:S04]  /*3b00*/  LOP3.LUT R0, R0, UR5, RZ, 0xc0, !PT ;  /* 0x0000000500007c12 */ /* 0x002fc8000f8ec0ff */
[----:B------:R-:W-:-:S13]  /*3b10*/  ISETP.NE.AND P0, PT, R0, UR5, PT ;  /* 0x0000000500007c0c */ /* 0x000fda000bf05270 */
[----:B------:R-:W-:Y:S05]  /*3b20*/  @P0 BRA `(.L_x_71) ;  /* 0x0000000000580947 */ /* 0x000fea0003800000 */
[----:B------:R-:W1:Y:S02]  /*3b30*/  LDS R0, [UR8+0x18] ;  /* 0x00001808ff007984 */ /* 0x000e640008000800 */
[----:B-1----:R-:W-:-:S04]  /*3b40*/  LOP3.LUT R0, R0, UR4, RZ, 0xc0, !PT ;  /* 0x0000000400007c12 */ /* 0x002fc8000f8ec0ff */
[----:B------:R-:W-:-:S13]  /*3b50*/  ISETP.NE.AND P0, PT, R0, UR4, PT ;  /* 0x0000000400007c0c */ /* 0x000fda000bf05270 */
[----:B------:R-:W-:Y:S05]  /*3b60*/  @P0 BRA `(.L_x_72) ;  /* 0x00000000003c0947 */ /* 0x000fea0003800000 */
[----:B------:R-:W1:Y:S01]  /*3b70*/  S2R R2, SR_LANEID ;  /* 0x0000000000027919 */ /* 0x000e620000000000 */
[----:B------:R-:W-:Y:S01]  /*3b80*/  ULOP3.LUT UR5, URZ, UR5, URZ, 0x33, !UPT ;  /* 0x00000005ff057292 */ /* 0x000fe2000f8e33ff */
[----:B------:R-:W-:Y:S01]  /*3b90*/  LOP3.LUT R4, RZ, UR4, RZ, 0x33, !PT ;  /* 0x00000004ff047c12 */ /* 0x000fe2000f8e33ff */
[----:B------:R-:W-:Y:S02]  /*3ba0*/  VOTEU.ANY UR4, UPT, PT ;  /* 0x0000000000047886 */ /* 0x000fe400038e0100 */
[----:B------:R-:W-:Y:S01]  /*3bb0*/  UFLO.U32 UR4, UR4 ;  /* 0x00000004000472bd */ /* 0x000fe200080e0000 */
[----:B------:R-:W2:Y:S01]  /*3bc0*/  REDUX UR6, R4 ;  /* 0x00000000040673c4 */ /* 0x000ea20000000000 */
[----:B------:R-:W-:-:S06]  /*3bd0*/  IMAD.U32 R0, RZ, RZ, UR5 ;  /* 0x00000005ff007e24 */ /* 0x000fcc000f8e00ff */
[----:B------:R4:W-:Y:S01]  /*3be0*/  UTCATOMSWS.AND URZ, UR5 ;  /* 0x0000000500ff79e3 */ /* 0x0009e20008000000 */
[----:B------:R-:W3:Y:S01]  /*3bf0*/  REDUX UR7, R0 ;  /* 0x00000000000773c4 */ /* 0x000ee20000000000 */
[----:B-1----:R-:W-:Y:S01]  /*3c00*/  ISETP.EQ.U32.AND P0, PT, R2, UR4, PT ;  /* 0x0000000402007c0c */ /* 0x002fe2000bf02070 */
[----:B--2---:R-:W-:Y:S01]  /*3c10*/  IMAD.U32 R2, RZ, RZ, UR6 ;  /* 0x00000006ff027e24 */ /* 0x004fe2000f8e00ff */
[----:B---3--:R-:W-:-:S11]  /*3c20*/  MOV R3, UR7 ;  /* 0x0000000700037c02 */ /* 0x008fd60008000f00 */
[----:B------:R4:W-:Y:S04]  /*3c30*/  @P0 ATOMS.AND RZ, [UR8+0x14], R3 ;  /* 0x00001403ffff098c */ /* 0x0009e8000a800008 */
[----:B------:R4:W-:Y:S01]  /*3c40*/  @P0 ATOMS.AND RZ, [UR8+0x18], R2 ;  /* 0x00001802ffff098c */ /* 0x0009e2000a800008 */
[----:B------:R-:W-:Y:S05]  /*3c50*/  BRA `(.L_x_73) ;  /* 0x0000000000147947 */ /* 0x000fea0003800000 */
.L_x_72:
[----:B------:R-:W-:Y:S02]  /*3c60*/  MOV R2, 0x3c80 ;  /* 0x00003c8000027802 */ /* 0x000fe40000000f00 */
[----:B---3-5:R-:W-:Y:S05]  /*3c70*/  CALL.REL.NOINC `($__internal_0_$__cuda_sm10x_tcgen05_guardrail_trap_col_being_dealloced_not_returned_by_alloc) ;  /* 0x0000004400147944 */ /* 0x028fea0003c00000 */
[----:B------:R-:W-:Y:S05]  /*3c80*/  BRA `(.L_x_73) ;  /* 0x0000000000087947 */ /* 0x000fea0003800000 */
.L_x_71:
[----:B------:R-:W-:Y:S02]  /*3c90*/  MOV R2, 0x3cb0 ;  /* 0x00003cb000027802 */ /* 0x000fe40000000f00 */
[----:B---3-5:R-:W-:Y:S05]  /*3ca0*/  CALL.REL.NOINC `($__internal_2_$__cuda_sm10x_tcgen05_guardrail_trap_unallocated_columns_being_dealloced) ;  /* 0x0000004400207944 */ /* 0x028fea0003c00000 */
.L_x_73:
[----:B------:R-:W-:Y:S01]  /*3cb0*/  NOP ;  /* 0x0000000000007918 */ /* 0x000fe20000000000 */
[----:B----4-:R-:W-:Y:S05]  /*3cc0*/  EXIT ;  /* 0x000000000000794d */ /* 0x010fea0003800000 */
.L_x_55:
[----:B------:R-:W-:-:S09]  /*3cd0*/  UISETP.NE.OR UP0, UPT, UR17, 0x3, !UP3 ;  /* 0x000000031100788c */ /* 0x000fd2000df05670 */
[----:B------:R-:W-:Y:S05]  /*3ce0*/  BRA.U UP0, `(.L_x_74) ;  /* 0x0000000d00807547 */ /* 0x000fea000b800000 */
[----:B------:R-:W1:Y:S01]  /*3cf0*/  S2UR UR10, SR_CgaCtaId ;  /* 0x00000000000a79c3 */ /* 0x000e620000008800 */
[----:B------:R-:W2:Y:S01]  /*3d00*/  LDCU UR32, c[0x0][0x370] ;  /* 0x00006e00ff2077ac */ /* 0x000ea20008000800 */
[----:B------:R-:W-:Y:S02]  /*3d10*/  HFMA2 R13, -RZ, RZ, 0, 0 ;  /* 0x00000000ff0d7431 */ /* 0x000fe400000001ff */
[----:B------:R-:W-:Y:S01]  /*3d20*/  IMAD.MOV.U32 R15, RZ, RZ, 0x1 ;  /* 0x00000001ff0f7424 */ /* 0x000fe200078e00ff */
[----:B------:R-:W-:Y:S01]  /*3d30*/  MOV R7, 0x1000 ;  /* 0x0000100000077802 */ /* 0x000fe20000000f00 */
[----:B------:R-:W2:Y:S01]  /*3d40*/  LDCU.128 UR28, c[0x0][0xb10] ;  /* 0x00016200ff1c77ac */ /* 0x000ea20008000c00 */
[----:B------:R-:W-:Y:S01]  /*3d50*/  IMAD.MOV.U32 R14, RZ, RZ, RZ ;  /* 0x000000ffff0e7224 */ /* 0x000fe200078e00ff */
[----:B------:R-:W3:Y:S01]  /*3d60*/  LDC.64 R16, c[0x0][0x348] ;  /* 0x0000d200ff107b82 */ /* 0x000ee20000000a00 */
[----:B------:R-:W4:Y:S01]  /*3d70*/  LDCU UR27, c[0x0][0x374] ;  /* 0x00006e80ff1b77ac */ /* 0x000f220008000800 */
[----:B------:R-:W1:Y:S06]  /*3d80*/  LDCU UR15, c[0x0][0xb0c] ;  /* 0x00016180ff0f77ac */ /* 0x000e6c0008000800 */
[----:B------:R-:W3:Y:S01]  /*3d90*/  LDC.64 R2, c[0x0][0x888] ;  /* 0x00022200ff027b82 */ /* 0x000ee20000000a00 */
[----:B------:R-:W1:Y:S01]  /*3da0*/  LDCU UR39, c[0x0][0xb20] ;  /* 0x00016400ff2777ac */ /* 0x000e620008000800 */
[----:B------:R-:W1:Y:S06]  /*3db0*/  LDCU UR4, c[0x0][0xb30] ;  /* 0x00016600ff0477ac */ /* 0x000e6c0008000800 */
[----:B------:R-:W3:Y:S01]  /*3dc0*/  LDC.64 R4, c[0x0][0x890] ;  /* 0x00022400ff047b82 */ /* 0x000ee20000000a00 */
[----:B------:R-:W-:Y:S01]  /*3dd0*/  UMOV UR21, 0x400 ;  /* 0x0000040000157882 */ /* 0x000fe20000000000 */
[----:B--2---:R-:W-:-:S02]  /*3de0*/  UIMAD.WIDE.U32 UR6, UR32, UR28, URZ ;  /* 0x0000001c200672a5 */ /* 0x004fc4000f8e00ff */
[----:B----4-:R-:W-:Y:S02]  /*3df0*/  UIMAD.WIDE.U32 UR8, UR27, UR31, URZ ;  /* 0x0000001f1b0872a5 */ /* 0x010fe4000f8e00ff */
[----:B-1----:R-:W-:Y:S02]  /*3e00*/  ULEA UR21, UR10, UR21, 0x18 ;  /* 0x000000150a157291 */ /* 0x002fe4000f8ec0ff */
[----:B------:R-:W-:Y:S02]  /*3e10*/  UPLOP3.LUT UP3, UPT, UPT, UPT, UPT, 0x40, 0x4 ;  /* 0x000000000004789c */ /* 0x000fe40003f6e870 */
[----:B------:R-:W-:Y:S02]  /*3e20*/  UIADD3 UR33, UPT, UPT, UR21, 0x48, URZ ;  /* 0x0000004815217890 */ /* 0x000fe4000fffe0ff */
[----:B------:R-:W-:Y:S01]  /*3e30*/  UIADD3 UR17, UPT, UPT, UR21, 0x40, URZ ;  /* 0x0000004015117890 */ /* 0x000fe2000fffe0ff */
[----:B------:R-:W-:Y:S01]  /*3e40*/  UMOV UR6, UR7 ;  /* 0x0000000700067c82 */ /* 0x000fe20008000000 */
[----:B------:R-:W-:Y:S01]  /*3e50*/  UMOV UR35, UR9 ;  /* 0x0000000900237c82 */ /* 0x000fe20008000000 */
[----:B------:R-:W-:-:S02]  /*3e60*/  UISETP.GE.AND UP0, UPT, UR42, 0x1, UPT ;  /* 0x000000012a00788c */ /* 0x000fc4000bf06270 */
[----:B------:R-:W-:Y:S01]  /*3e70*/  UISETP.NE.AND UP4, UPT, UR42, 0x1, UPT ;  /* 0x000000012a00788c */ /* 0x000fe2000bf85270 */
[----:B------:R-:W1:Y:S01]  /*3e80*/  LDCU.64 UR22, c[0x0][0xb28] ;  /* 0x00016500ff1677ac */ /* 0x000e620008000a00 */
[----:B------:R-:W-:Y:S02]  /*3e90*/  UISETP.NE.AND UP6, UPT, UR15, 0x1, UPT ;  /* 0x000000010f00788c */ /* 0x000fe4000bfc5270 */
[----:B------:R-:W-:Y:S02]  /*3ea0*/  UISETP.NE.AND UP5, UPT, UR30, 0x1, UPT ;  /* 0x000000011e00788c */ /* 0x000fe4000bfa5270 */
[----:B------:R-:W-:Y:S02]  /*3eb0*/  UPRMT UR33, UR10, 0x654, UR33 ;  /* 0x000006540a217896 */ /* 0x000fe40008000021 */
[----:B------:R-:W-:Y:S02]  /*3ec0*/  USHF.R.U32.HI UR37, URZ, UR29, UR6 ;  /* 0x0000001dff257299 */ /* 0x000fe40008011606 */
[----:B------:R-:W-:-:S02]  /*3ed0*/  UPRMT UR34, UR10, 0x654, UR17 ;  /* 0x000006540a227896 */ /* 0x000fc40008000011 */
[----:B------:R-:W-:Y:S02]  /*3ee0*/  USHF.R.U32.HI UR35, URZ, UR39, UR35 ;  /* 0x00000027ff237299 */ /* 0x000fe40008011623 */
[----:B------:R-:W-:-:S11]  /*3ef0*/  UISETP.NE.AND UP2, UPT, UR4, 0x1, UPT ;  /* 0x000000010400788c */ /* 0x000fd6000bf45270 */
.L_x_83:
[C---:B------:R-:W-:Y:S02]  /*3f00*/  LEA R12, R14.reuse, UR21, 0x3 ;  /* 0x000000150e0c7c11 */ /* 0x040fe4000f8e18ff */
[----:B------:R-:W-:Y:S02]  /*3f10*/  SHF.L.U32 R9, R13, 0x1f, RZ ;  /* 0x0000001f0d097819 */ /* 0x000fe400000006ff */
[----:B------:R-:W-:Y:S02]  /*3f20*/  LEA R10, R14, UR21, 0x4 ;  /* 0x000000150e0a7c11 */ /* 0x000fe4000f8e20ff */
[----:B--2---:R-:W2:Y:S02]  /*3f30*/  SYNCS.PHASECHK.TRANS64.TRYWAIT P0, [R12+URZ+0x70], R9 ;  /* 0x000070090c0075a7 */ /* 0x004ea400080011ff */
[----:B--2---:R-:W-:Y:S05]  /*3f40*/  @!P0 BRA `(.L_x_75) ;  /* 0x0000003c009c8947 */ /* 0x004fea0003800000 */
.L_x_139:
[----:B--2---:R-:W2:Y:S01]  /*3f50*/  LDS.128 R8, [R10+0x100] ;  /* 0x000100000a087984 */ /* 0x004ea20000000c00 */
[----:B------:R-:W-:Y:S01]  /*3f60*/  UISETP.GE.AND UP0, UPT, UR42, 0x1, UPT ;  /* 0x000000012a00788c */ /* 0x000fe2000bf06270 */
[----:B------:R-:W-:Y:S01]  /*3f70*/  @!PT LDS RZ, [RZ] ;  /* 0x00000000fffff984 */ /* 0x000fe20000000800 */
[----:B------:R-:W-:Y:S01]  /*3f80*/  @!PT LDS RZ, [RZ] ;  /* 0x00000000fffff984 */ /* 0x000fe20000000800 */
[----:B------:R-:W-:Y:S01]  /*3f90*/  @!PT LDS RZ, [RZ] ;  /* 0x00000000fffff984 */ /* 0x000fe20000000800 */
[----:B------:R-:W-:Y:S01]  /*3fa0*/  @!PT LDS RZ, [RZ] ;  /* 0x00000000fffff984 */ /* 0x000fe20000000800 */
[----:B------:R4:W-:Y:S06]  /*3fb0*/  MEMBAR.ALL.CTA ;  /* 0x0000000000007992 */ /* 0x0009ec0000008000 */
[----:B----4-:R-:W4:Y:S01]  /*3fc0*/  FENCE.VIEW.ASYNC.S ;  /* 0x00000000000073c6 */ /* 0x010f220000000000 */
[----:B--2---:R-:W-:Y:S11]  /*3fd0*/  LOP3.LUT P0, RZ, R10, 0x1, RZ, 0xc0, !PT ;  /* 0x000000010aff7812 */ /* 0x004ff6000780c0ff */
[----:B------:R-:W-:Y:S02]  /*3fe0*/  @!UPT UIADD3 URZ, UPT, UPT, URZ, URZ, URZ ;  /* 0x000000fffffff290 */ /* 0x000fe4000fffe0ff */
[----:B----4-:R-:W-:Y:S01]  /*3ff0*/  VOTEU.ANY UP1, P0 ;  /* 0x0000000000ff7886 */ /* 0x010fe20000020100 */
[----:B------:R-:W-:Y:S11]  /*4000*/  PLOP3.LUT P0, PT, PT, PT, UP1, 0x80, 0x8 ;  /* 0x000000000008781c */ /* 0x000ff60003f0f018 */
[----:B------:R-:W-:Y:S02]  /*4010*/  @!UPT UIADD3 URZ, UPT, UPT, URZ, URZ, URZ ;  /* 0x000000fffffff290 */ /* 0x000fe4000fffe0ff */
[----:B------:R-:W-:Y:S02]  /*4020*/  @P0 SHF.R.U32.HI R0, RZ, 0x10, R9 ;  /* 0x00000010ff000819 */ /* 0x000fe40000011609 */
[----:B------:R-:W-:Y:S02]  /*4030*/  @P0 MOV R6, R8 ;  /* 0x0000000800060202 */ /* 0x000fe40000000f00 */
[----:B------:R-:W-:Y:S01]  /*4040*/  @P0 R2UR UR4, R0 ;  /* 0x00000000000402ca */ /* 0x000fe200000e0000 */
[----:B------:R-:W-:Y:S01]  /*4050*/  VIADD R0, R12, 0x80 ;  /* 0x000000800c007836 */ /* 0x000fe20000000000 */
[----:B------:R-:W-:Y:S02]  /*4060*/  @P0 LOP3.LUT R8, R9, 0xffff, RZ, 0xc0, !PT ;  /* 0x0000ffff09080812 */ /* 0x000fe400078ec0ff */
[----:B------:R-:W-:Y:S02]  /*4070*/  @P0 R2UR UR6, R6 ;  /* 0x00000000060602ca */ /* 0x000fe400000e0000 */
[----:B------:R-:W-:Y:S02]  /*4080*/  PRMT R0, RZ, 0x654, R0 ;  /* 0x00000654ff007816 */ /* 0x000fe40000000000 */
[----:B------:R-:W-:Y:S02]  /*4090*/  @P0 R2UR UR5, R8 ;  /* 0x00000000080502ca */ /* 0x000fe400000e0000 */
[----:B------:R2:W-:Y:S03]  /*40a0*/  SYNCS.ARRIVE.TRANS64.RED.A1T0 RZ, [R0+URZ], RZ ;  /* 0x000000ff00ff79a7 */ /* 0x0005e600081004ff */
[----:B------:R-:W-:Y:S04]  /*40b0*/  @UP1 UMOV UR26, UR4 ;  /* 0x00000004001a1c82 */ /* 0x000fe80008000000 */
[----:B------:R-:W-:Y:S04]  /*40c0*/  @UP1 UMOV UR14, UR6 ;  /* 0x00000006000e1c82 */ /* 0x000fe80008000000 */
[----:B------:R-:W-:Y:S01]  /*40d0*/  @UP1 UMOV UR13, UR5 ;  /* 0x00000005000d1c82 */ /* 0x000fe20008000000 */
[----:B------:R-:W-:Y:S05]  /*40e0*/  BRA.U !UP0, `(.L_x_76) ;  /* 0x0000000108a47547 */ /* 0x000fea000b800000 */
[----:B------:R-:W-:Y:S02]  /*40f0*/  UIMAD.WIDE.U32 UR8, UR13, UR31, URZ ;  /* 0x0000001f0d0872a5 */ /* 0x000fe4000f8e00ff */
[----:B------:R-:W-:Y:S02]  /*4100*/  UIMAD.WIDE.U32 UR10, UR14, UR28, URZ ;  /* 0x0000001c0e0a72a5 */ /* 0x000fe4000f8e00ff */
[----:B------:R-:W-:Y:S02]  /*4110*/  USEL UR4, UR27, UR35, !UP5 ;  /* 0x000000231b047287 */ /* 0x000fe4000e800000 */
[----:B------:R-:W-:Y:S02]  /*4120*/  USEL UR7, UR32, UR37, !UP6 ;  /* 0x0000002520077287 */ /* 0x000fe4000f000000 */
[----:B-1----:R-:W-:Y:S02]  /*4130*/  UIMAD.WIDE.U32 UR18, UR4, UR22, URZ ;  /* 0x00000016041272a5 */ /* 0x002fe4000f8e00ff */
[----:B------:R-:W-:Y:S01]  /*4140*/  UIMAD.WIDE.U32 UR24, UR7, UR22, URZ ;  /* 0x00000016071872a5 */ /* 0x000fe2000f8e00ff */
[----:B------:R-:W-:Y:S02]  /*4150*/  UMOV UR5, UR9 ;  /* 0x0000000900057c82 */ /* 0x000fe40008000000 */
[----:B------:R-:W-:Y:S03]  /*4160*/  USHF.R.U32.HI UR6, URZ, UR39, UR5 ;  /* 0x00000027ff067299 */ /* 0x000fe60008011605 */
[----:B------:R-:W-:Y:S01]  /*4170*/  UMOV UR5, UR11 ;  /* 0x0000000b00057c82 */ /* 0x000fe20008000000 */
[----:B------:R-:W-:Y:S02]  /*4180*/  USEL UR6, UR13, UR6, !UP5 ;  /* 0x000000060d067287 */ /* 0x000fe4000e800000 */
[----:B------:R-:W-:Y:S02]  /*4190*/  USHF.R.U32.HI UR8, URZ, UR29, UR5 ;  /* 0x0000001dff087299 */ /* 0x000fe40008011605 */
[----:B------:R-:W-:Y:S01]  /*41a0*/  UIMAD.WIDE.U32 UR10, UR6, UR22, URZ ;  /* 0x00000016060a72a5 */ /* 0x000fe2000f8e00ff */
[----:B------:R-:W-:Y:S02]  /*41b0*/  UMOV UR5, UR19 ;  /* 0x0000001300057c82 */ /* 0x000fe40008000000 */
[----:B------:R-:W-:Y:S03]  /*41c0*/  @UP4 USHF.R.U32.HI UR4, URZ, UR23, UR5 ;  /* 0x00000017ff044299 */ /* 0x000fe60008011605 */
[----:B------:R-:W-:Y:S01]  /*41d0*/  UMOV UR5, UR25 ;  /* 0x0000001900057c82 */ /* 0x000fe20008000000 */
[----:B------:R-:W-:Y:S02]  /*41e0*/  UIMAD UR4, UR42, UR4, URZ ;  /* 0x000000042a0472a4 */ /* 0x000fe4000f8e02ff */
[----:B------:R-:W-:Y:S02]  /*41f0*/  @UP4 USHF.R.U32.HI UR7, URZ, UR23, UR5 ;  /* 0x00000017ff074299 */ /* 0x000fe40008011605 */
[----:B------:R-:W-:Y:S02]  /*4200*/  USEL UR5, UR14, UR8, !UP6 ;  /* 0x000000080e057287 */ /* 0x000fe4000f000000 */
[----:B------:R-:W-:Y:S02]  /*4210*/  UIMAD UR8, UR42, UR7, URZ ;  /* 0x000000072a0872a4 */ /* 0x000fe4000f8e02ff */
[----:B------:R-:W-:Y:S03]  /*4220*/  UISETP.GE.AND UP0, UPT, UR6, UR4, UPT ;  /* 0x000000040600728c */ /* 0x000fe6000bf06270 */
[----:B------:R-:W-:Y:S01]  /*4230*/  UMOV UR4, UR11 ;  /* 0x0000000b00047c82 */ /* 0x000fe20008000000 */
[----:B------:R-:W-:Y:S02]  /*4240*/  UISETP.GE.OR UP0, UPT, UR5, UR8, UP0 ;  /* 0x000000080500728c */ /* 0x000fe40008706670 */
[----:B------:R-:W-:Y:S02]  /*4250*/  USHF.R.U32.HI UR4, URZ, UR23, UR4 ;  /* 0x00000017ff047299 */ /* 0x000fe40008011604 */
[----:B------:R-:W-:Y:S02]  /*4260*/  UIMAD.WIDE.U32 UR8, UR5, UR22, URZ ;  /* 0x00000016050872a5 */ /* 0x000fe4000f8e00ff */
[----:B------:R-:W-:Y:S04]  /*4270*/  USEL UR10, UR6, UR4, !UP4 ;  /* 0x00000004060a7287 */ /* 0x000fe8000e000000 */
[----:B------:R-:W-:Y:S01]  /*4280*/  UIADD3 UR11, UPT, UPT, -UR10, URZ, URZ ;  /* 0x000000ff0a0b7290 */ /* 0x000fe2000fffe1ff */
[----:B------:R-:W-:Y:S02]  /*4290*/  @!UP0 UMOV UR4, UR9 ;  /* 0x0000000900048c82 */ /* 0x000fe40008000000 */
[----:B------:R-:W-:Y:S02]  /*42a0*/  @!UP0 USHF.R.U32.HI UR4, URZ, UR23, UR4 ;  /* 0x00000017ff048299 */ /* 0x000fe40008011604 */
[----:B------:R-:W-:Y:S02]  /*42b0*/  UIMAD UR8, UR42, UR11, UR6 ;  /* 0x0000000b2a0872a4 */ /* 0x000fe4000f8e0206 */
[----:B------:R-:W-:Y:S04]  /*42c0*/  @!UP0 USEL UR4, UR5, UR4, !UP4 ;  /* 0x0000000405048287 */ /* 0x000fe8000e000000 */
[----:B------:R-:W-:Y:S02]  /*42d0*/  @!UP0 UIMAD UR8, UR7, UR8, UR4 ;  /* 0x00000008070882a4 */ /* 0x000fe4000f8e0204 */
[----:B------:R-:W-:Y:S02]  /*42e0*/  @!UP0 UIADD3 UR9, UPT, UPT, UR10, -UR4, URZ ;  /* 0x800000040a098290 */ /* 0x000fe4000fffe0ff */
[----:B------:R-:W-:Y:S02]  /*42f0*/  UIADD3 UR4, UPT, UPT, -UR5, URZ, URZ ;  /* 0x000000ff05047290 */ /* 0x000fe4000fffe1ff */
[----:B------:R-:W-:Y:S02]  /*4300*/  UIADD3 UR7, UPT, UPT, -UR6, URZ, URZ ;  /* 0x000000ff06077290 */ /* 0x000fe4000fffe1ff */
[----:B------:R-:W-:Y:S02]  /*4310*/  @!UP0 UIMAD UR6, UR9, UR42, UR5 ;  /* 0x0000002a090682a4 */ /* 0x000fe4000f8e0205 */
[----:B------:R-:W-:Y:S02]  /*4320*/  UIMAD UR14, UR15, UR4, UR14 ;  /* 0x000000040f0e72a4 */ /* 0x000fe4000f8e020e */
[----:B------:R-:W-:Y:S01]  /*4330*/  UIMAD UR13, UR30, UR7, UR13 ;  /* 0x000000071e0d72a4 */ /* 0x000fe2000f8e020d */
[----:B------:R-:W-:Y:S02]  /*4340*/  @!UP0 UMOV UR5, UR8 ;  /* 0x0000000800058c82 */ /* 0x000fe40008000000 */
[----:B------:R-:W-:Y:S02]  /*4350*/  UIMAD UR14, UR5, UR15, UR14 ;  /* 0x0000000f050e72a4 */ /* 0x000fe4000f8e020e */
[----:B------:R-:W-:Y:S11]  /*4360*/  UIMAD UR13, UR6, UR30, UR13 ;  /* 0x0000001e060d72a4 */ /* 0x000ff6000f8e020d */
[----:B------:R-:W-:Y:S01]  /*4370*/  @!UPT UIADD3 URZ, UPT, UPT, URZ, URZ, URZ ;  /* 0x000000fffffff290 */ /* 0x000fe2000fffe0ff */
.L_x_76:
[----:B------:R-:W4:Y:S01]  /*4380*/  @!UP2 LDCU.128 UR8, c[0x0][0xb10] ;  /* 0x00016200ff08a7ac */ /* 0x000f220008000c00 */
[C---:B---3--:R-:W-:Y:S02]  /*4390*/  ISETP.NE.U32.AND P1, PT, R4.reuse, RZ, PT ;  /* 0x000000ff0400720c */ /* 0x048fe40003f25070 */
[----:B------:R-:W-:Y:S02]  /*43a0*/  ISETP.NE.U32.AND P0, PT, R4, RZ, PT ;  /* 0x000000ff0400720c */ /* 0x000fe40003f05070 */
[C---:B------:R-:W-:Y:S02]  /*43b0*/  ISETP.NE.AND.EX P1, PT, R5.reuse, RZ, PT, P1 ;  /* 0x000000ff0500720c */ /* 0x040fe40003f25310 */
[----:B------:R-:W-:Y:S01]  /*43c0*/  ISETP.NE.AND.EX P0, PT, R5, RZ, PT, P0 ;  /* 0x000000ff0500720c */ /* 0x000fe20003f05300 */
[----:B------:R-:W3:Y:S01]  /*43d0*/  @!UP2 LDCU UR5, c[0x0][0xb0c] ;  /* 0x00016180ff05a7ac */ /* 0x000ee20008000800 */
[----:B------:R-:W-:Y:S01]  /*43e0*/  SHF.L.U32 R9, R15, 0x1f, RZ ;  /* 0x0000001f0f097819 */ /* 0x000fe200000006ff */
[----:B------:R-:W-:Y:S02]  /*43f0*/  USHF.L.U32 UR19, UR16, 0x6, URZ ;  /* 0x0000000610137899 */ /* 0x000fe400080006ff */
[----:B------:R-:W-:Y:S02]  /*4400*/  USHF.L.U32 UR18, UR20, 0x7, URZ ;  /* 0x0000000714127899 */ /* 0x000fe400080006ff */
[----:B----4-:R-:W-:Y:S07]  /*4410*/  UIMAD.WIDE.U32 UR6, UR14, UR8, URZ ;  /* 0x000000080e0672a5 */ /* 0x010fee000f8e00ff */
[----:B------:R-:W-:Y:S01]  /*4420*/  @!UP2 UMOV UR4, UR7 ;  /* 0x000000070004ac82 */ /* 0x000fe20008000000 */
[----:B---3--:R-:W-:Y:S02]  /*4430*/  @!UP2 UISETP.NE.AND UP0, UPT, UR5, 0x1, UPT ;  /* 0x000000010500a88c */ /* 0x008fe4000bf05270 */
[----:B------:R-:W-:Y:S02]  /*4440*/  @!UP2 USHF.R.U32.HI UR4, URZ, UR9, UR4 ;  /* 0x00000009ff04a299 */ /* 0x000fe40008011604 */
[----:B------:R-:W-:Y:S02]  /*4450*/  UIMAD.WIDE.U32 UR6, UR13, UR11, URZ ;  /* 0x0000000b0d0672a5 */ /* 0x000fe4000f8e00ff */
[----:B------:R-:W-:Y:S02]  /*4460*/  @!UP2 USEL UR8, UR14, UR4, !UP0 ;  /* 0x000000040e08a287 */ /* 0x000fe4000c000000 */
[----:B------:R-:W-:Y:S03]  /*4470*/  @!UP2 UISETP.NE.AND UP0, UPT, UR10, 0x1, UPT ;  /* 0x000000010a00a88c */ /* 0x000fe6000bf05270 */
[----:B------:R-:W-:Y:S02]  /*4480*/  @!UP2 UMOV UR6, UR7 ;  /* 0x000000070006ac82 */ /* 0x000fe40008000000 */
[----:B------:R-:W3:Y:S02]  /*4490*/  @!UP2 LDCU UR4, c[0x0][0xb20] ;  /* 0x00016400ff04a7ac */ /* 0x000ee40008000800 */
[----:B---3--:R-:W-:Y:S04]  /*44a0*/  @!UP2 USHF.R.U32.HI UR6, URZ, UR4, UR6 ;  /* 0x00000004ff06a299 */ /* 0x008fe80008011606 */
[----:B------:R-:W-:Y:S04]  /*44b0*/  @!UP2 USEL UR6, UR13, UR6, !UP0 ;  /* 0x000000060d06a287 */ /* 0x000fe8000c000000 */
[----:B------:R-:W-:Y:S02]  /*44c0*/  @!UP2 UIADD3 UR4, UPT, UPT, -UR8, UR6, URZ ;  /* 0x000000060804a290 */ /* 0x000fe4000fffe1ff */
[----:B------:R-:W-:Y:S02]  /*44d0*/  @!UP2 UIADD3 UR6, UPT, UPT, UR8, -UR6, URZ ;  /* 0x800000060806a290 */ /* 0x000fe4000fffe0ff */
[----:B------:R-:W-:Y:S02]  /*44e0*/  @!UP2 UIMAD UR14, UR4, UR5, UR14 ;  /* 0x00000005040ea2a4 */ /* 0x000fe4000f8e020e */
[----:B------:R-:W-:Y:S01]  /*44f0*/  @!UP2 UIMAD UR13, UR6, UR10, UR13 ;  /* 0x0000000a060da2a4 */ /* 0x000fe2000f8e020d */
[----:B------:R-:W-:Y:S11]  /*4500*/  BRA.U UP3, `(.L_x_77) ;  /* 0x0000000103107547 */ /* 0x000ff6000b800000 */
[----:B--2---:R-:W-:Y:S04]  /*4510*/  MOV R0, UR38 ;  /* 0x0000002600007c02 */ /* 0x004fe80008000f00 */
[----:B------:R-:W-:Y:S04]  /*4520*/  SHF.L.U32 R11, R0, 0x1f, RZ ;  /* 0x0000001f000b7819 */ /* 0x000fe800000006ff */
[----:B------:R-:W2:Y:S02]  /*4530*/  SYNCS.PHASECHK.TRANS64.TRYWAIT P2, [UR21+0x68], R11 ;  /* 0x0000680bff0075a7 */ /* 0x000ea40008041115 */
[----:B--2---:R-:W-:Y:S05]  /*4540*/  @!P2 BRA `(.L_x_78) ;  /* 0x000000380030a947 */ /* 0x004fea0003800000 */
.L_x_77:
[----:B------:R-:W-:Y:S05]  /*4550*/  @!P1 BRA `(.L_x_79) ;  /* 0x0000000000309947 */ /* 0x000fea0003800000 */
[----:B------:R-:W-:Y:S01]  /*4560*/  ISETP.NE.U32.AND P1, PT, R2, RZ, PT ;  /* 0x000000ff0200720c */ /* 0x000fe20003f25070 */
[----:B------:R-:W3:Y:S01]  /*4570*/  LDCU.64 UR4, c[0x0][0x358] ;  /* 0x00006b00ff0477ac */ /* 0x000ee20008000a00 */
[----:B------:R-:W-:Y:S02]  /*4580*/  IMAD.MOV.U32 R84, RZ, RZ, 0x1 ;  /* 0x00000001ff547424 */ /* 0x000fe400078e00ff */
[----:B------:R-:W-:Y:S11]  /*4590*/  ISETP.NE.AND.EX P1, PT, R3, RZ, PT, P1 ;  /* 0x000000ff0300720c */ /* 0x000ff60003f25310 */
[----:B------:R-:W-:Y:S02]  /*45a0*/  @!UPT UIADD3 URZ, UPT, UPT, URZ, URZ, URZ ;  /* 0x000000fffffff290 */ /* 0x000fe4000fffe0ff */
[----:B--2---:R-:W2:Y:S01]  /*45b0*/  @P1 LDC.64 R10, c[0x0][0x888] ;  /* 0x00022200ff0a1b82 */ /* 0x004ea20000000a00 */
[----:B------:R-:W-:Y:S04]  /*45c0*/  @P1 IMAD R0, R4, UR36, RZ ;  /* 0x0000002404001c24 */ /* 0x000fe8000f8e02ff */
[----:B--2---:R-:W-:Y:S04]  /*45d0*/  @P1 IMAD.WIDE R10, R0, 0x4, R10 ;  /* 0x00000004000a1825 */ /* 0x004fe800078e020a */
[----:B------:R-:W-:Y:S01]  /*45e0*/  HFMA2 R0, -RZ, RZ, 0, 5.9604644775390625e-08 ;  /* 0x00000001ff007431 */ /* 0x000fe200000001ff */
[----:B---3-5:R3:W5:Y:S04]  /*45f0*/  @P1 LDG.E R41, desc[UR4][R10.64] ;  /* 0x000000040a291981 */ /* 0x028768000c1e1900 */
[----:B------:R-:W-:Y:S01]  /*4600*/  @!P1 PRMT R84, R0, 0x7610, R84 ;  /* 0x0000761000549816 */ /* 0x000fe20000000054 */
[----:B---3--:R-:W4:Y:S06]  /*4610*/  @!P1 LDC R41, c[0x0][0x880] ;  /* 0x00022000ff299b82 */ /* 0x008f2c0000000800 */
.L_x_79:
[----:B----45:R-:W-:Y:S01]  /*4620*/  @!P0 FSETP.EQ.AND P1, PT, R41, RZ, PT ;  /* 0x000000ff2900820b */ /* 0x030fe20003f22000 */
[----:B------:R-:W-:Y:S01]  /*4630*/  @!UPT UIADD3 URZ, UPT, UPT, URZ, URZ, URZ ;  /* 0x000000fffffff290 */ /* 0x000fe2000fffe0ff */
[----:B------:R-:W-:Y:S11]  /*4640*/  @!P0 BRA `(.L_x_80) ;  /* 0x0000000000188947 */ /* 0x000ff60003800000 */
[----:B------:R-:W-:Y:S02]  /*4650*/  LOP3.LUT P0, RZ, R84, 0xff, RZ, 0xc0, !PT ;  /* 0x000000ff54ff7812 */ /* 0x000fe4000780c0ff */
[----:B------:R-:W-:Y:S04]  /*4660*/  ISETP.NE.U32.AND P1, PT, R2, RZ, PT ;  /* 0x000000ff0200720c */ /* 0x000fe80003f25070 */
[----:B------:R-:W-:Y:S04]  /*4670*/  ISETP.NE.AND.EX P1, PT, R3, RZ, PT, P1 ;  /* 0x000000ff0300720c */ /* 0x000fe80003f25310 */
[----:B------:R-:W-:Y:S03]  /*4680*/  PLOP3.LUT P1, PT, P1, PT, PT, 0x8, 0x80 ;  /* 0x000000000080781c */ /* 0x000fe60000f2e170 */
[----:B------:R-:W-:Y:S11]  /*4690*/  @P0 FSETP.EQ.AND P1, PT, R41, RZ, PT ;  /* 0x000000ff2900020b */ /* 0x000ff60003f22000 */
[----:B------:R-:W-:Y:S02]  /*46a0*/  @!UPT UIADD3 URZ, UPT, UPT, URZ, URZ, URZ ;  /* 0x000000fffffff290 */ /* 0x000fe4000fffe0ff */
.L_x_80:
[----:B------:R-:W3:Y:S01]  /*46b0*/  SYNCS.PHASECHK.TRANS64.TRYWAIT P2, [UR21+0x50], R9 ;  /* 0x00005009ff0075a7 */ /* 0x000ee20008041115 */
[----:B------:R-:W-:Y:S04]  /*46c0*/  ELECT P0, URZ, PT ;  /* 0x0000000000ff782f */ /* 0x000fe80003800000 */
[----:B------:R-:W-:Y:S11]  /*46d0*/  PLOP3.LUT P1, PT, P1, P0, PT, 0xf2, 0x2f ;  /* 0x00000000002f781c */ /* 0x000ff60000f21e72 */
[----:B------:R-:W-:Y:S02]  /*46e0*/  @!UPT UIADD3 URZ, UPT, UPT, URZ, URZ, URZ ;  /* 0x000000fffffff290 */ /* 0x000fe4000fffe0ff */
[----:B------:R-:W-:Y:S05]  /*46f0*/  @!P1 IADD3 R8, P0, PT, R16, 0x580, RZ ;  /* 0x0000058010089810 */ /* 0x000fea0007f1e0ff */
[----:B------:R-:W-:Y:S01]  /*4700*/  @!P1 IMAD.X R6, RZ, RZ, R17, P0 ;  /* 0x000000ffff069224 */ /* 0x000fe200000e0611 */
[----:B---3--:R-:W-:Y:S07]  /*4710*/  @!P2 BRA `(.L_x_81) ;  /* 0x0000003400d4a947 */ /* 0x008fee0003800000 */
.L_x_142:
[----:B------:R-:W-:Y:S01]  /*4720*/  @!P1 R2UR UR5, R8 ;  /* 0x00000000080592ca */ /* 0x000fe200000e0000 */
[----:B------:R-:W-:Y:S01]  /*4730*/  VOTEU.ALL UP0, P1 ;  /* 0x0000000000ff7886 */ /* 0x000fe20000800000 */
[----:B------:R-:W-:Y:S01]  /*4740*/  @!P1 R2UR UR4, R6 ;  /* 0x00000000060492ca */ /* 0x000fe200000e0000 */
[----:B--2---:R-:W-:Y:S01]  /*4750*/  @!P1 IMAD.MOV.U32 R0, RZ, RZ, 0x1000 ;  /* 0x00001000ff009424 */ /* 0x004fe200078e00ff */
[----:B------:R-:W-:Y:S01]  /*4760*/  UMOV UR6, 0x0 ;  /* 0x0000000000067882 */ /* 0x000fe20000000000 */
[----:B------:R-:W-:Y:S01]  /*4770*/  UMOV UR7, 0x10000000 ;  /* 0x1000000000077882 */ /* 0x000fe20000000000 */
[----:B------:R-:W-:Y:S01]  /*4780*/  @!UP0 UIADD3 UR16, UPT, UPT, UR21, 0x200, URZ ;  /* 0x0000020015108890 */ /* 0x000fe2000fffe0ff */
[----:B------:R-:W-:Y:S01]  /*4790*/  VIADD R14, R14, 0x1 ;  /* 0x000000010e0e7836 */ /* 0x000fe20000000000 */
[----:B------:R-:W-:Y:S01]  /*47a0*/  VOTEU.ALL UP0, P1 ;  /* 0x0000000000ff7886 */ /* 0x000fe20000800000 */
[----:B------:R-:W-:Y:S04]  /*47b0*/  UMOV UR20, UR36 ;  /* 0x0000002400147c82 */ /* 0x000fe80008000000 */
[----:B------:R-:W-:Y:S02]  /*47c0*/  IMAD.U32 R10, RZ, RZ, UR5 ;  /* 0x00000005ff0a7e24 */ /* 0x000fe4000f8e00ff */
[----:B------:R-:W-:Y:S03]  /*47d0*/  IMAD.U32 R11, RZ, RZ, UR4 ;  /* 0x00000004ff0b7e24 */ /* 0x000fe6000f8e00ff */
[----:B------:R-:W-:Y:S02]  /*47e0*/  @!P1 R2UR UR4, R10 ;  /* 0x000000000a0492ca */ /* 0x000fe400000e0000 */
[----:B------:R-:W-:Y:S11]  /*47f0*/  @!P1 R2UR UR5, R11 ;  /* 0x000000000b0592ca */ /* 0x000ff600000e0000 */
[----:B------:R-:W-:Y:S02]  /*4800*/  @!UPT UIADD3 URZ, UPT, UPT, URZ, URZ, URZ ;  /* 0x000000fffffff290 */ /* 0x000fe4000fffe0ff */
[----:B------:R2:W-:Y:S01]  /*4810*/  @!UP0 UTMALDG.3D [UR16], [UR4], desc[UR6] ;  /* 0x00000610040085b4 */ /* 0x0005e20008011000 */
[----:B------:R2:W-:Y:S01]  /*4820*/  @!P1 SYNCS.ARRIVE.TRANS64.RED.A0TR RZ, [UR21+0x40], R0 ;  /* 0x00004000ffff99a7 */ /* 0x0005e20008300415 */
[----:B------:R-:W-:Y:S01]  /*4830*/  SYNCS.ARRIVE.TRANS64.RED.A1T0 RZ, [UR34], RZ ;  /* 0x000000ffffff79a7 */ /* 0x000fe20008100422 */
[----:B------:R-:W3:Y:S02]  /*4840*/  SYNCS.PHASECHK.TRANS64.TRYWAIT P0, [UR21+0x58], R9 ;  /* 0x00005809ff0075a7 */ /* 0x000ee40008001115 */
[----:B--23--:R-:W-:Y:S05]  /*4850*/  @!P0 BRA `(.L_x_82) ;  /* 0x00000034009c8947 */ /* 0x00cfea0003800000 */
.L_x_144:
[----:B------:R-:W-:Y:S01]  /*4860*/  @!P1 IADD3 R6, P0, PT, R16, 0x580, RZ ;  /* 0x0000058010069810 */ /* 0x000fe20007f1e0ff */
[----:B------:R-:W-:Y:S01]  /*4870*/  VOTEU.ALL UP0, P1 ;  /* 0x0000000000ff7886 */ /* 0x000fe20000800000 */
[----:B------:R-:W-:Y:S01]  /*4880*/  UMOV UR6, 0x0 ;  /* 0x0000000000067882 */ /* 0x000fe20000000000 */
[----:B------:R-:W-:Y:S01]  /*4890*/  UMOV UR7, 0x10000000 ;  /* 0x1000000000077882 */ /* 0x000fe20000000000 */
[----:B------:R-:W-:Y:S01]  /*48a0*/  @!P1 R2UR UR5, R6 ;  /* 0x00000000060592ca */ /* 0x000fe200000e0000 */
[----:B--2---:R-:W-:Y:S01]  /*48b0*/  @!P1 IMAD.X R0, RZ, RZ, R17, P0 ;  /* 0x000000ffff009224 */ /* 0x004fe200000e0611 */
[----:B------:R-:W-:Y:S01]  /*48c0*/  @!UP0 UIADD3 UR10, UPT, UPT, UR18, 0x40, URZ ;  /* 0x00000040120a8890 */ /* 0x000fe2000fffe0ff */
[----:B------:R-:W-:Y:S01]  /*48d0*/  ISETP.NE.AND P0, PT, R14, 0x2, PT ;  /* 0x000000020e00780c */ /* 0x000fe20003f05270 */
[----:B------:R-:W-:Y:S01]  /*48e0*/  @!UP0 UIADD3 UR8, UPT, UPT, UR21, 0x1200, URZ ;  /* 0x0000120015088890 */ /* 0x000fe2000fffe0ff */
[----:B------:R-:W-:Y:S01]  /*48f0*/  LOP3.LUT R15, R15, 0x1, RZ, 0x3c, !PT ;  /* 0x000000010f0f7812 */ /* 0x000fe200078e3cff */
[----:B------:R-:W-:Y:S01]  /*4900*/  @!UP0 UIADD3 UR9, UPT, UPT, UR21, 0x48, URZ ;  /* 0x0000004815098890 */ /* 0x000fe2000fffe0ff */
[----:B------:R-:W-:Y:S01]  /*4910*/  @!P1 R2UR UR4, R0 ;  /* 0x00000000000492ca */ /* 0x000fe200000e0000 */
[----:B------:R-:W-:Y:S01]  /*4920*/  VOTEU.ALL UP0, P1 ;  /* 0x0000000000ff7886 */ /* 0x000fe20000800000 */
[----:B------:R-:W-:Y:S01]  /*4930*/  UMOV UR11, UR19 ;  /* 0x00000013000b7c82 */ /* 0x000fe20008000000 */
[----:B------:R-:W-:Y:S01]  /*4940*/  UMOV UR12, UR36 ;  /* 0x00000024000c7c82 */ /* 0x000fe20008000000 */
[----:B------:R-:W-:Y:S01]  /*4950*/  SEL R0, RZ, 0x1, P0 ;  /* 0x00000001ff007807 */ /* 0x000fe20000000000 */
[----:B------:R-:W-:Y:S01]  /*4960*/  UIADD3 UR20, UPT, UPT, UR13, UR59, URZ ;  /* 0x0000003b0d147290 */ /* 0x000fe2000fffe0ff */
[----:B------:R-:W-:Y:S01]  /*4970*/  IMAD.U32 R8, RZ, RZ, UR5 ;  /* 0x00000005ff087e24 */ /* 0x000fe2000f8e00ff */
[----:B------:R-:W-:Y:S01]  /*4980*/  SEL R14, R14, RZ, P0 ;  /* 0x000000ff0e0e7207 */ /* 0x000fe20000000000 */
[----:B------:R-:W-:Y:S01]  /*4990*/  UIADD3 UR16, UPT, UPT, UR14, UR62, URZ ;  /* 0x0000003e0e107290 */ /* 0x000fe2000fffe0ff */
[----:B------:R-:W-:Y:S01]  /*49a0*/  LOP3.LUT R13, R13, R0, RZ, 0x3c, !PT ;  /* 0x000000000d0d7212 */ /* 0x000fe200078e3cff */
[----:B------:R-:W-:Y:S01]  /*49b0*/  UPLOP3.LUT UP3, UPT, UPT, UPT, UPT, 0x80, 0x8 ;  /* 0x000000000008789c */ /* 0x000fe20003f6f070 */
[----:B------:R-:W-:Y:S02]  /*49c0*/  UMOV UR36, UR26 ;  /* 0x0000001a00247c82 */ /* 0x000fe40008000000 */
[----:B------:R-:W-:Y:S01]  /*49d0*/  IMAD.U32 R9, RZ, RZ, UR4 ;  /* 0x00000004ff097e24 */ /* 0x000fe2000f8e00ff */
[----:B------:R-:W-:Y:S04]  /*49e0*/  @!P1 R2UR UR4, R8 ;  /* 0x00000000080492ca */ /* 0x000fe800000e0000 */
[----:B------:R-:W-:Y:S11]  /*49f0*/  @!P1 R2UR UR5, R9 ;  /* 0x00000000090592ca */ /* 0x000ff600000e0000 */
[----:B------:R-:W-:Y:S02]  /*4a00*/  @!UPT UIADD3 URZ, UPT, UPT, URZ, URZ, URZ ;  /* 0x000000fffffff290 */ /* 0x000fe4000fffe0ff */
[----:B------:R2:W-:Y:S01]  /*4a10*/  @!UP0 UTMALDG.3D [UR8], [UR4], desc[UR6] ;  /* 0x00000608040085b4 */ /* 0x0005e20008011000 */
[----:B------:R2:W-:Y:S01]  /*4a20*/  @!P1 SYNCS.ARRIVE.TRANS64.RED.A0TR RZ, [UR21+0x48], R7 ;  /* 0x00004807ffff99a7 */ /* 0x0005e20008300415 */
[----:B------:R-:W-:Y:S01]  /*4a30*/  SYNCS.ARRIVE.TRANS64.RED.A1T0 RZ, [UR33], RZ ;  /* 0x000000ffffff79a7 */ /* 0x000fe20008100421 */
[----:B------:R-:W-:Y:S05]  /*4a40*/  BRA.U UP1, `(.L_x_83) ;  /* 0xfffffff5012c7547 */ /* 0x000fea000b83ffff */
[----:B------:R-:W-:-:S04]  /*4a50*/  SHF.L.U32 R3, R15, 0x1f, RZ ;  /* 0x0000001f0f037819 */ /* 0x000fc800000006ff */
[----:B------:R-:W3:Y:S02]  /*4a60*/  SYNCS.PHASECHK.TRANS64.TRYWAIT P0, [UR21+0x50], R3 ;  /* 0x00005003ff0075a7 */ /* 0x000ee40008001115 */
[----:B---3--:R-:W-:Y:S05]  /*4a70*/  @!P0 BRA `(.L_x_84) ;  /* 0x00000034002c8947 */ /* 0x008fea0003800000 */
.L_x_146:
[----:B---3--:R-:W-:-:S07]  /*4a80*/  MOV R0, UR21 ;  /* 0x0000001500007c02 */ /* 0x008fce0008000f00 */
.L_x_85:
[----:B---3--:R-:W-:-:S04]  /*4a90*/  SHF.L.U32 R3, R15, 0x1f, RZ ;  /* 0x0000001f0f037819 */ /* 0x008fc800000006ff */
[----:B------:R3:W4:Y:S03]  /*4aa0*/  SYNCS.PHASECHK.TRANS64.TRYWAIT P0, [R0+URZ+0x58], R3 ;  /* 0x00005803000075a7 */ /* 0x00072600080011ff */
[----:B----4-:R-:W-:Y:S05]  /*4ab0*/  @!P0 NANOSLEEP.SYNCS 0x989680 ;  /* 0x009896800000895d */ /* 0x010fea0003900000 */
[----:B------:R-:W4:Y:S02]  /*4ac0*/  @!P0 SYNCS.PHASECHK.TRANS64 P0, [R0+URZ+0x58], R3 ;  /* 0x00005803000085a7 */ /* 0x000f2400080010ff */
[----:B-12-4-:R-:W-:Y:S05]  /*4ad0*/  @P0 EXIT ;  /* 0x000000000000094d */ /* 0x016fea0003800000 */
[----:B------:R-:W-:Y:S05]  /*4ae0*/  BRA `(.L_x_85) ;  /* 0xfffffffc00e87947 */ /* 0x000fea000383ffff */
.L_x_74:
[----:B------:R-:W-:-:S06]  /*4af0*/  UISETP.GE.AND UP0, UPT, UR17, 0x4, UPT ;  /* 0x000000041100788c */ /* 0x000fcc000bf06270 */
[----:B------:R-:W-:-:S13]  /*4b00*/  PLOP3.LUT P0, PT, PT, PT, UP0, 0x80, 0x8 ;  /* 0x000000000008781c */ /* 0x000fda0003f0f008 */
[----:B------:R-:W-:Y:S05]  /*4b10*/  @!P0 EXIT ;  /* 0x000000000000894d */ /* 0x000fea0003800000 */
[----:B------:R-:W1:Y:S08]  /*4b20*/  S2UR UR4, SR_CgaCtaId ;  /* 0x00000000000479c3 */ /* 0x000e700000008800 */
[----:B------:R-:W-:Y:S01]  /*4b30*/  BAR.SYNC.DEFER_BLOCKING 0x6, 0xa0 ;  /* 0x0182800000007b1d */ /* 0x000fe20000010000 */
[C---:B------:R-:W-:Y:S01]  /*4b40*/  IMAD.SHL.U32 R7, R93.reuse, 0x40, RZ ;  /* 0x000000405d077824 */ /* 0x040fe200078e00ff */
[C---:B------:R-:W-:Y:S01]  /*4b50*/  LOP3.LUT R95, R93.reuse, 0x60, RZ, 0xc0, !PT ;  /* 0x000000605d5f7812 */ /* 0x040fe200078ec0ff */
[----:B------:R-:W-:-:S02]  /*4b60*/  IMAD.SHL.U32 R4, R93, 0x20, RZ ;  /* 0x000000205d047824 */ /* 0x000fc400078e00ff */
[----:B------:R-:W-:Y:S02]  /*4b70*/  HFMA2 R36, -RZ, RZ, 0, 0 ;  /* 0x00000000ff247431 */ /* 0x000fe400000001ff */
[----:B------:R-:W-:Y:S01]  /*4b80*/  IMAD.SHL.U32 R6, R93, 0x2, RZ ;  /* 0x000000025d067824 */ /* 0x000fe200078e00ff */
[----:B------:R-:W-:Y:S01]  /*4b90*/  UMOV UR44, 0x400 ;  /* 0x00000400002c7882 */ /* 0x000fe20000000000 */
[----:B------:R-:W2:Y:S01]  /*4ba0*/  LDC.64 R82, c[0x0][0x8b0] ;  /* 0x00022c00ff527b82 */ /* 0x000ea20000000a00 */
[----:B------:R-:W-:Y:S01]  /*4bb0*/  LOP3.LUT R5, R7, 0x180, RZ, 0xc0, !PT ;  /* 0x0000018007057812 */ /* 0x000fe200078ec0ff */
[----:B------:R-:W-:Y:S01]  /*4bc0*/  IMAD.U32 R37, R93, 0x10000, RZ ;  /* 0x000100005d257824 */ /* 0x000fe200078e00ff */
[----:B------:R-:W-:Y:S01]  /*4bd0*/  LOP3.LUT R4, R4, 0xc00, RZ, 0xc0, !PT ;  /* 0x00000c0004047812 */ /* 0x000fe200078ec0ff */
[----:B------:R-:W-:Y:S01]  /*4be0*/  IMAD.MOV.U32 R92, RZ, RZ, RZ ;  /* 0x000000ffff5c7224 */ /* 0x000fe200078e00ff */
[----:B------:R-:W-:Y:S01]  /*4bf0*/  LOP3.LUT R6, R5, 0x20, R6, 0xf8, !PT ;  /* 0x0000002005067812 */ /* 0x000fe200078ef806 */
[----:B------:R-:W-:Y:S01]  /*4c00*/  IMAD.SHL.U32 R5, R93, 0x8, RZ ;  /* 0x000000085d057824 */ /* 0x000fe200078e00ff */
[----:B------:R-:W-:Y:S01]  /*4c10*/  LOP3.LUT R4, R4, 0x40, R7, 0xf8, !PT ;  /* 0x0000004004047812 */ /* 0x000fe200078ef807 */
[----:B------:R-:W3:Y:S01]  /*4c20*/  LDC.64 R80, c[0x0][0x8a8] ;  /* 0x00022a00ff507b82 */ /* 0x000ee20000000a00 */
[----:B------:R-:W-:Y:S01]  /*4c30*/  LOP3.LUT R37, R37, 0x600000, RZ, 0xc0, !PT ;  /* 0x0060000025257812 */ /* 0x000fe200078ec0ff */
[----:B------:R-:W-:Y:S01]  /*4c40*/  IMAD.MOV.U32 R87, RZ, RZ, RZ ;  /* 0x000000ffff577224 */ /* 0x000fe200078e00ff */
[----:B------:R-:W-:-:S02]  /*4c50*/  LOP3.LUT R5, R6, 0x30, R5, 0x78, !PT ;  /* 0x0000003006057812 */ /* 0x000fc400078e7805 */
[----:B------:R-:W-:Y:S02]  /*4c60*/  CS2R R90, SRZ ;  /* 0x00000000005a7805 */ /* 0x000fe4000001ff00 */
[----:B------:R-:W-:Y:S01]  /*4c70*/  LOP3.LUT R4, R4, 0x200, R7, 0xf8, !PT ;  /* 0x0000020004047812 */ /* 0x000fe200078ef807 */
[----:B------:R-:W-:Y:S01]  /*4c80*/  IMAD.MOV.U32 R89, RZ, RZ, RZ ;  /* 0x000000ffff597224 */ /* 0x000fe200078e00ff */
[----:B------:R-:W-:Y:S01]  /*4c90*/  LOP3.LUT R93, R93, 0x2, RZ, 0xc0, !PT ;  /* 0x000000025d5d7812 */ /* 0x000fe200078ec0ff */
[----:B-1----:R-:W-:Y:S01]  /*4ca0*/  ULEA UR44, UR4, UR44, 0x18 ;  /* 0x0000002c042c7291 */ /* 0x002fe2000f8ec0ff */
[----:B------:R-:W-:Y:S01]  /*4cb0*/  LOP3.LUT R71, R4, R5, RZ, 0xfc, !PT ;  /* 0x0000000504477212 */ /* 0x000fe200078efcff */
[----:B------:R-:W1:Y:S01]  /*4cc0*/  LDCU UR57, c[0x0][0x370] ;  /* 0x00006e00ff3977ac */ /* 0x000e620008000800 */
[----:B------:R-:W-:Y:S01]  /*4cd0*/  IADD3 R88, PT, PT, -R93, RZ, RZ ;  /* 0x000000ff5d587210 */ /* 0x000fe20007ffe1ff */
[----:B------:R-:W-:Y:S01]  /*4ce0*/  UIADD3 UR4, UPT, UPT, UR44, 0x2200, URZ ;  /* 0x000022002c047890 */ /* 0x000fe2000fffe0ff */
[----:B------:R-:W4:Y:S04]  /*4cf0*/  LDCU UR43, c[0x0][0xb0c] ;  /* 0x00016180ff2b77ac */ /* 0x000f280008000800 */
[----:B------:R-:W1:Y:S01]  /*4d00*/  LDS R0, [UR44+0x120] ;  /* 0x0001202cff007984 */ /* 0x000e620008000800 */
[----:B------:R-:W-:Y:S01]  /*4d10*/  IMAD.U32 R94, RZ, RZ, UR4 ;  /* 0x00000004ff5e7e24 */ /* 0x000fe2000f8e00ff */
[----:B------:R-:W1:Y:S01]  /*4d20*/  LDCU UR39, c[0x0][0xb30] ;  /* 0x00016600ff2777ac */ /* 0x000e620008000800 */
[----:B------:R-:W1:Y:S01]  /*4d30*/  LDCU.64 UR46, c[0x0][0x888] ;  /* 0x00011100ff2e77ac */ /* 0x000e620008000a00 */
[----:B------:R-:W1:Y:S01]  /*4d40*/  LDCU.64 UR40, c[0x0][0xb28] ;  /* 0x00016500ff2877ac */ /* 0x000e620008000a00 */
[----:B------:R-:W1:Y:S01]  /*4d50*/  LDCU.64 UR60, c[0x0][0x890] ;  /* 0x00011200ff3c77ac */ /* 0x000e620008000a00 */
[----:B------:R-:W1:Y:S01]  /*4d60*/  LDCU.128 UR52, c[0x0][0xb10] ;  /* 0x00016200ff3477ac */ /* 0x000e620008000c00 */
[----:B------:R-:W1:Y:S01]  /*4d70*/  LDCU UR56, c[0x0][0x374] ;  /* 0x00006e80ff3877ac */ /* 0x000e620008000800 */
[----:B------:R-:W-:Y:S01]  /*4d80*/  UIADD3 UR63, UPT, UPT, UR44, 0x200, URZ ;  /* 0x000002002c3f7890 */ /* 0x000fe2000fffe0ff */
[----:B-1234-:R-:W-:-:S11]  /*4d90*/  IMAD.IADD R37, R0, 0x1, R37 ;  /* 0x0000000100257824 */ /* 0x01efd600078e0225 */
.L_x_111:
[----:B------:R-:W-:Y:S02]  /*4da0*/  LEA R3, R87, UR44, 0x3 ;  /* 0x0000002c57037c11 */ /* 0x000fe4000f8e18ff */
[----:B------:R-:W-:Y:S02]  /*4db0*/  SHF.L.U32 R0, R91, 0x1f, RZ ;  /* 0x0000001f5b007819 */ /* 0x000fe400000006ff */
[----:B------:R-:W-:Y:S02]  /*4dc0*/  LEA R5, R87, UR44, 0x4 ;  /* 0x0000002c57057c11 */ /* 0x000fe4000f8e20ff */
[----:B-1----:R-:W1:Y:S02]  /*4dd0*/  SYNCS.PHASECHK.TRANS64.TRYWAIT P0, [R3+URZ+0x70], R0 ;  /* 0x00007000030075a7 */ /* 0x002e6400080011ff */
[----:B-1----:R-:W-:Y:S05]  /*4de0*/  @!P0 BRA `(.L_x_86) ;  /* 0x0000003000688947 */ /* 0x002fea0003800000 */
.L_x_147:
        /* <DEDUP_REMOVED lines=8> */
[----:B--2---:R-:W-:Y:S11]  /*4e70*/  LOP3.LUT P0, RZ, R6, 0x1, RZ, 0xc0, !PT ;  /* 0x0000000106ff7812 */ /* 0x004ff6000780c0ff */
[----:B------:R-:W-:Y:S02]  /*4e80*/  @!UPT UIADD3 URZ, UPT, UPT, URZ, URZ, URZ ;  /* 0x000000fffffff290 */ /* 0x000fe4000fffe0ff */
[----:B---3--:R-:W-:Y:S01]  /*4e90*/  VOTEU.ANY UP1, P0 ;  /* 0x0000000000ff7886 */ /* 0x008fe20000020100 */
[----:B------:R-:W-:Y:S01]  /*4ea0*/  PLOP3.LUT P0, PT, PT, PT, UP1, 0x80, 0x8 ;  /* 0x000000000008781c */ /* 0x000fe20003f0f018 */
[----:B------:R-:W-:Y:S11]  /*4eb0*/  UP2UR UR45, UPR, URZ, 0x2 ;  /* 0x00000002ff2d7883 */ /* 0x000ff60008000000 */
[----:B------:R-:W-:Y:S01]  /*4ec0*/  @!UPT UIADD3 URZ, UPT, UPT, URZ, URZ, URZ ;  /* 0x000000fffffff290 */ /* 0x000fe2000fffe0ff */
[----:B-1----:R-:W-:Y:S02]  /*4ed0*/  @P0 SHF.R.U32.HI R0, RZ, 0x10, R5 ;  /* 0x00000010ff000819 */ /* 0x002fe40000011605 */
        /* <DEDUP_REMOVED lines=12> */
[----:B------:R-:W2:Y:S01]  /*4fa0*/  LDCU UR12, c[0x0][0xb20] ;  /* 0x00016400ff0c77ac */ /* 0x000ea20008000800 */
[----:B------:R-:W-:Y:S02]  /*4fb0*/  UIMAD.WIDE.U32 UR4, UR56, UR55, URZ ;  /* 0x00000037380472a5 */ /* 0x000fe4000f8e00ff */
[----:B------:R-:W-:Y:S02]  /*4fc0*/  UIMAD.WIDE.U32 UR6, UR57, UR52, URZ ;  /* 0x00000034390672a5 */ /* 0x000fe4000f8e00ff */
[----:B------:R-:W-:Y:S02]  /*4fd0*/  UISETP.NE.AND UP0, UPT, UR54, 0x1, UPT ;  /* 0x000000013600788c */ /* 0x000fe4000bf05270 */
[----:B------:R-:W-:Y:S02]  /*4fe0*/  UIMAD.WIDE.U32 UR8, UR37, UR55, URZ ;  /* 0x00000037250872a5 */ /* 0x000fe4000f8e00ff */
[----:B------:R-:W-:Y:S02]  /*4ff0*/  UIMAD.WIDE.U32 UR10, UR38, UR52, URZ ;  /* 0x00000034260a72a5 */ /* 0x000fe4000f8e00ff */
[----:B------:R-:W-:Y:S02]  /*5000*/  UISETP.NE.AND UP1, UPT, UR43, 0x1, UPT ;  /* 0x000000012b00788c */ /* 0x000fe4000bf25270 */
[----:B------:R-:W-:Y:S01]  /*5010*/  UISETP.NE.AND UP2, UPT, UR42, 0x1, UPT ;  /* 0x000000012a00788c */ /* 0x000fe2000bf45270 */
[----:B------:R-:W-:Y:S02]  /*5020*/  UMOV UR4, UR5 ;  /* 0x0000000500047c82 */ /* 0x000fe40008000000 */
[----:B--2---:R-:W-:Y:S03]  /*5030*/  USHF.R.U32.HI UR5, URZ, UR12, UR4 ;  /* 0x0000000cff057299 */ /* 0x004fe60008011604 */
[----:B------:R-:W-:Y:S02]  /*5040*/  UMOV UR4, UR7 ;  /* 0x0000000700047c82 */ /* 0x000fe40008000000 */
[----:B------:R-:W-:Y:S02]  /*5050*/  USHF.R.U32.HI UR7, URZ, UR53, UR4 ;  /* 0x00000035ff077299 */ /* 0x000fe40008011604 */
[----:B------:R-:W-:Y:S02]  /*5060*/  USEL UR4, UR56, UR5, !UP0 ;  /* 0x0000000538047287 */ /* 0x000fe4000c000000 */
[----:B------:R-:W-:Y:S01]  /*5070*/  USEL UR7, UR57, UR7, !UP1 ;  /* 0x0000000739077287 */ /* 0x000fe2000c800000 */
[----:B------:R-:W-:Y:S01]  /*5080*/  UMOV UR5, UR9 ;  /* 0x0000000900057c82 */ /* 0x000fe20008000000 */
[----:B------:R-:W-:Y:S02]  /*5090*/  UIMAD.WIDE.U32 UR8, UR4, UR40, URZ ;  /* 0x00000028040872a5 */ /* 0x000fe4000f8e00ff */
[----:B------:R-:W-:Y:S03]  /*50a0*/  USHF.R.U32.HI UR6, URZ, UR12, UR5 ;  /* 0x0000000cff067299 */ /* 0x000fe60008011605 */
[----:B------:R-:W-:Y:S01]  /*50b0*/  UMOV UR5, UR11 ;  /* 0x0000000b00057c82 */ /* 0x000fe20008000000 */
[----:B------:R-:W-:Y:S02]  /*50c0*/  UIMAD.WIDE.U32 UR10, UR7, UR40, URZ ;  /* 0x00000028070a72a5 */ /* 0x000fe4000f8e00ff */
[----:B------:R-:W-:Y:S02]  /*50d0*/  USHF.R.U32.HI UR12, URZ, UR53, UR5 ;  /* 0x00000035ff0c7299 */ /* 0x000fe40008011605 */
[----:B------:R-:W-:Y:S01]  /*50e0*/  USEL UR6, UR37, UR6, !UP0 ;  /* 0x0000000625067287 */ /* 0x000fe2000c000000 */
[----:B------:R-:W-:Y:S02]  /*50f0*/  UMOV UR5, UR9 ;  /* 0x0000000900057c82 */ /* 0x000fe40008000000 */
[----:B------:R-:W-:Y:S01]  /*5100*/  UMOV UR10, UR11 ;  /* 0x0000000b000a7c82 */ /* 0x000fe20008000000 */
[----:B------:R-:W-:Y:S02]  /*5110*/  @UP2 USHF.R.U32.HI UR4, URZ, UR41, UR5 ;  /* 0x00000029ff042299 */ /* 0x000fe40008011605 */
[----:B------:R-:W-:Y:S02]  /*5120*/  @UP2 USHF.R.U32.HI UR7, URZ, UR41, UR10 ;  /* 0x00000029ff072299 */ /* 0x000fe4000801160a */
[----:B------:R-:W-:Y:S02]  /*5130*/  UIMAD UR4, UR42, UR4, URZ ;  /* 0x000000042a0472a4 */ /* 0x000fe4000f8e02ff */
[----:B------:R-:W-:Y:S02]  /*5140*/  UIMAD.WIDE.U32 UR10, UR6, UR40, URZ ;  /* 0x00000028060a72a5 */ /* 0x000fe4000f8e00ff */
[----:B------:R-:W-:Y:S02]  /*5150*/  USEL UR5, UR38, UR12, !UP1 ;  /* 0x0000000c26057287 */ /* 0x000fe4000c800000 */
[----:B------:R-:W-:Y:S02]  /*5160*/  UIMAD UR8, UR42, UR7, URZ ;  /* 0x000000072a0872a4 */ /* 0x000fe4000f8e02ff */
[----:B------:R-:W-:Y:S03]  /*5170*/  UISETP.GE.AND UP0, UPT, UR6, UR4, UPT ;  /* 0x000000040600728c */ /* 0x000fe6000bf06270 */
[----:B------:R-:W-:Y:S01]  /*5180*/  UMOV UR4, UR11 ;  /* 0x0000000b00047c82 */ /* 0x000fe20008000000 */
[----:B------:R-:W-:Y:S02]  /*5190*/  UISETP.GE.OR UP0, UPT, UR5, UR8, UP0 ;  /* 0x000000080500728c */ /* 0x000fe40008706670 */
[----:B------:R-:W-:Y:S02]  /*51a0*/  USHF.R.U32.HI UR4, URZ, UR41, UR4 ;  /* 0x00000029ff047299 */ /* 0x000fe40008011604 */
[----:B------:R-:W-:Y:S02]  /*51b0*/  UIMAD.WIDE.U32 UR8, UR5, UR40, URZ ;  /* 0x00000028050872a5 */ /* 0x000fe4000f8e00ff */
[----:B------:R-:W-:Y:S02]  /*51c0*/  USEL UR11, UR6, UR4, !UP2 ;  /* 0x00000004060b7287 */ /* 0x000fe4000d000000 */
[----:B------:R-:W-:Y:S02]  /*51d0*/  UIADD3 UR8, UPT, UPT, -UR5, URZ, URZ ;  /* 0x000000ff05087290 */ /* 0x000fe4000fffe1ff */
[----:B------:R-:W-:Y:S01]  /*51e0*/  UIADD3 UR10, UPT, UPT, -UR11, URZ, URZ ;  /* 0x000000ff0b0a7290 */ /* 0x000fe2000fffe1ff */
[----:B------:R-:W-:Y:S01]  /*51f0*/  @!UP0 UMOV UR4, UR9 ;  /* 0x0000000900048c82 */ /* 0x000fe20008000000 */
[----:B------:R-:W-:Y:S02]  /*5200*/  UIADD3 UR9, UPT, UPT, -UR6, URZ, URZ ;  /* 0x000000ff06097290 */ /* 0x000fe4000fffe1ff */
[----:B------:R-:W-:Y:S02]  /*5210*/  @!UP0 USHF.R.U32.HI UR4, URZ, UR41, UR4 ;  /* 0x00000029ff048299 */ /* 0x000fe40008011604 */
[----:B------:R-:W-:Y:S02]  /*5220*/  UIMAD UR10, UR42, UR10, UR6 ;  /* 0x0000000a2a0a72a4 */ /* 0x000fe4000f8e0206 */
[----:B------:R-:W-:Y:S04]  /*5230*/  @!UP0 USEL UR4, UR5, UR4, !UP2 ;  /* 0x0000000405048287 */ /* 0x000fe8000d000000 */
[----:B------:R-:W-:Y:S02]  /*5240*/  @!UP0 UIMAD UR10, UR7, UR10, UR4 ;  /* 0x0000000a070a82a4 */ /* 0x000fe4000f8e0204 */
[----:B------:R-:W-:Y:S02]  /*5250*/  @!UP0 UIADD3 UR11, UPT, UPT, UR11, -UR4, URZ ;  /* 0x800000040b0b8290 */ /* 0x000fe4000fffe0ff */
[----:B------:R-:W-:Y:S02]  /*5260*/  UIMAD UR7, UR43, UR8, UR38 ;  /* 0x000000082b0772a4 */ /* 0x000fe4000f8e0226 */
[----:B------:R-:W-:Y:S02]  /*5270*/  @!UP0 UIMAD UR6, UR11, UR42, UR5 ;  /* 0x0000002a0b0682a4 */ /* 0x000fe4000f8e0205 */
[----:B------:R-:W-:Y:S01]  /*5280*/  UIMAD UR4, UR54, UR9, UR37 ;  /* 0x00000009360472a4 */ /* 0x000fe2000f8e0225 */
[----:B------:R-:W-:Y:S02]  /*5290*/  @!UP0 UMOV UR5, UR10 ;  /* 0x0000000a00058c82 */ /* 0x000fe40008000000 */
[----:B------:R-:W-:Y:S02]  /*52a0*/  UIMAD UR38, UR5, UR43, UR7 ;  /* 0x0000002b052672a4 */ /* 0x000fe4000f8e0207 */
[----:B------:R-:W-:Y:S11]  /*52b0*/  UIMAD UR37, UR6, UR54, UR4 ;  /* 0x00000036062572a4 */ /* 0x000ff6000f8e0204 */
[----:B------:R-:W-:Y:S01]  /*52c0*/  @!UPT UIADD3 URZ, UPT, UPT, URZ, URZ, URZ ;  /* 0x000000fffffff290 */ /* 0x000fe2000fffe0ff */
.L_x_87:
[----:B------:R-:W-:Y:S01]  /*52d0*/  UISETP.NE.AND UP0, UPT, UR39, 0x1, UPT ;  /* 0x000000012700788c */ /* 0x000fe2000bf05270 */
[----:B------:R-:W-:Y:S01]  /*52e0*/  IADD3 R87, PT, PT, R87, 0x1, RZ ;  /* 0x0000000157577810 */ /* 0x000fe20007ffe0ff */
[----:B------:R-:W-:Y:S02]  /*52f0*/  USHF.L.U32 UR50, UR16, 0x6, URZ ;  /* 0x0000000610327899 */ /* 0x000fe400080006ff */
[----:B------:R-:W-:Y:S07]  /*5300*/  USHF.L.U32 UR49, UR20, 0x7, URZ ;  /* 0x0000000714317899 */ /* 0x000fee00080006ff */
[----:B------:R-:W2:Y:S01]  /*5310*/  @!UP0 LDCU.128 UR12, c[0x0][0xb10] ;  /* 0x00016200ff0c87ac */ /* 0x000ea20008000c00 */
[----:B------:R-:W3:Y:S01]  /*5320*/  @!UP0 LDCU UR5, c[0x0][0xb0c] ;  /* 0x00016180ff0587ac */ /* 0x000ee20008000800 */
[----:B------:R-:W4:Y:S01]  /*5330*/  @!UP0 LDCU UR10, c[0x0][0xb20] ;  /* 0x00016400ff0a87ac */ /* 0x000f220008000800 */
[----:B--2---:R-:W-:Y:S02]  /*5340*/  UIMAD.WIDE.U32 UR8, UR38, UR12, URZ ;  /* 0x0000000c260872a5 */ /* 0x004fe4000f8e00ff */
[----:B------:R-:W-:Y:S02]  /*5350*/  UIMAD.WIDE.U32 UR6, UR37, UR15, URZ ;  /* 0x0000000f250672a5 */ /* 0x000fe4000f8e00ff */
[----:B------:R-:W-:Y:S03]  /*5360*/  @!UP0 UISETP.NE.AND UP1, UPT, UR14, 0x1, UPT ;  /* 0x000000010e00888c */ /* 0x000fe6000bf25270 */
[----:B------:R-:W-:Y:S01]  /*5370*/  @!UP0 UMOV UR4, UR9 ;  /* 0x0000000900048c82 */ /* 0x000fe20008000000 */
[----:B---3--:R-:W-:Y:S02]  /*5380*/  @!UP0 UISETP.NE.AND UP2, UPT, UR5, 0x1, UPT ;  /* 0x000000010500888c */ /* 0x008fe4000bf45270 */
[----:B------:R-:W-:Y:S01]  /*5390*/  @!UP0 USHF.R.U32.HI UR4, URZ, UR13, UR4 ;  /* 0x0000000dff048299 */ /* 0x000fe20008011604 */
[----:B------:R-:W-:Y:S02]  /*53a0*/  @!UP0 UMOV UR6, UR7 ;  /* 0x0000000700068c82 */ /* 0x000fe40008000000 */
[----:B----4-:R-:W-:Y:S02]  /*53b0*/  @!UP0 USHF.R.U32.HI UR6, URZ, UR10, UR6 ;  /* 0x0000000aff068299 */ /* 0x010fe40008011606 */
[----:B------:R-:W-:Y:S02]  /*53c0*/  @!UP0 USEL UR7, UR38, UR4, !UP2 ;  /* 0x0000000426078287 */ /* 0x000fe4000d000000 */
[----:B------:R-:W-:Y:S04]  /*53d0*/  @!UP0 USEL UR6, UR37, UR6, !UP1 ;  /* 0x0000000625068287 */ /* 0x000fe8000c800000 */
[----:B------:R-:W-:Y:S02]  /*53e0*/  @!UP0 UIADD3 UR4, UPT, UPT, -UR7, UR6, URZ ;  /* 0x0000000607048290 */ /* 0x000fe4000fffe1ff */
[----:B------:R-:W-:Y:S02]  /*53f0*/  @!UP0 UIADD3 UR6, UPT, UPT, UR7, -UR6, URZ ;  /* 0x8000000607068290 */ /* 0x000fe4000fffe0ff */
[----:B------:R-:W-:Y:S02]  /*5400*/  @!UP0 UIMAD UR38, UR4, UR5, UR38 ;  /* 0x00000005042682a4 */ /* 0x000fe4000f8e0226 */
[----:B------:R-:W-:Y:S02]  /*5410*/  @!UP0 UIMAD UR37, UR6, UR14, UR37 ;  /* 0x0000000e062582a4 */ /* 0x000fe4000f8e0225 */
[----:B------:R-:W-:Y:S09]  /*5420*/  ULOP3.LUT UP0, URZ, UR63, 0x1b0, URZ, 0xc0, !UPT ;  /* 0x000001b03fff7892 */ /* 0x000ff2000f80c0ff */
[----:B------:R-:W-:Y:S05]  /*5430*/  BRA.U !UP0, `(.L_x_88) ;  /* 0x0000000108407547 */ /* 0x000fea000b800000 */
[----:B------:R-:W2:Y:S01]  /*5440*/  LDCU.64 UR8, c[0x4][0x80] ;  /* 0x01001000ff0877ac */ /* 0x000ea20008000a00 */
[----:B------:R-:W-:Y:S01]  /*5450*/  MOV R3, 0x0 ;  /* 0x0000000000037802 */ /* 0x000fe20000000f00 */
[----:B------:R-:W-:Y:S02]  /*5460*/  HFMA2 R12, -RZ, RZ, 0, 5.9604644775390625e-08 ;  /* 0x00000001ff0c7431 */ /* 0x000fe400000001ff */
[----:B------:R-:W-:Y:S02]  /*5470*/  IMAD.MOV.U32 R8, RZ, RZ, 0x70 ;  /* 0x00000070ff087424 */ /* 0x000fe400078e00ff */
[----:B------:R-:W-:Y:S01]  /*5480*/  IMAD.MOV.U32 R13, RZ, RZ, RZ ;  /* 0x000000ffff0d7224 */ /* 0x000fe200078e00ff */
[----:B------:R-:W3:Y:S01]  /*5490*/  LDCU.64 UR6, c[0x4][0x88] ;  /* 0x01001100ff0677ac */ /* 0x000ee20008000a00 */
[----:B------:R-:W4:Y:S01]  /*54a0*/  LDC.64 R2, c[0x4][R3] ;  /* 0x0100000003027b82 */ /* 0x000f220000000a00 */
[----:B------:R-:W1:Y:S01]  /*54b0*/  LDCU.64 UR4, c[0x4][0x8] ;  /* 0x01000100ff0477ac */ /* 0x000e620008000a00 */
[----:B--2---:R-:W-:Y:S01]  /*54c0*/  MOV R5, UR9 ;  /* 0x0000000900057c02 */ /* 0x004fe20008000f00 */
[----:B------:R-:W-:Y:S01]  /*54d0*/  IMAD.U32 R4, RZ, RZ, UR8 ;  /* 0x00000008ff047e24 */ /* 0x000fe2000f8e00ff */
[----:B---3--:R-:W-:Y:S01]  /*54e0*/  MOV R7, UR7 ;  /* 0x0000000700077c02 */ /* 0x008fe20008000f00 */
[----:B------:R-:W-:Y:S01]  /*54f0*/  IMAD.U32 R6, RZ, RZ, UR6 ;  /* 0x00000006ff067e24 */ /* 0x000fe2000f8e00ff */
[----:B-1----:R-:W-:Y:S01]  /*5500*/  MOV R11, UR5 ;  /* 0x00000005000b7c02 */ /* 0x002fe20008000f00 */
[----:B------:R-:W-:Y:S02]  /*5510*/  IMAD.U32 R10, RZ, RZ, UR4 ;  /* 0x00000004ff0a7e24 */ /* 0x000fe4000f8e00ff */
[----:B------:R-:W-:Y:S07]  /*5520*/  LEPC R20, `(.L_x_88) ;  /* 0x000000001014794e */ /* 0x000fee0000000000 */
[----:B----45:R-:W-:Y:S05]  /*5530*/  CALL.ABS.NOINC R2 ;  /* 0x0000000002007343 */ /* 0x030fea0003c00000 */
.L_x_88:
[----:B------:R-:W-:Y:S01]  /*5540*/  LOP3.LUT P0, RZ, R94, 0x1b0, RZ, 0xc0, !PT ;  /* 0x000001b05eff7812 */ /* 0x000fe2000780c0ff */
[----:B------:R-:W-:Y:S11]  /*5550*/  BSSY.RECONVERGENT B6, `(.L_x_89) ;  /* 0x0000013000067945 */ /* 0x000ff60003800200 */
[----:B------:R-:W-:Y:S01]  /*5560*/  @!UPT UIADD3 URZ, UPT, UPT, URZ, URZ, URZ ;  /* 0x000000fffffff290 */ /* 0x000fe2000fffe0ff */
[----:B------:R-:W-:Y:S05]  /*5570*/  @!P0 BRA `(.L_x_90) ;  /* 0x0000000000408947 */ /* 0x000fea0003800000 */
        /* <DEDUP_REMOVED lines=16> */
.L_x_90:
[----:B------:R-:W-:Y:S05]  /*5680*/  BSYNC.RECONVERGENT B6 ;  /* 0x0000000000067941 */ /* 0x000fea0003800200 */
.L_x_89:
[----:B------:R-:W-:Y:S01]  /*5690*/  R2UR UR4, R86 ;  /* 0x00000000560472ca */ /* 0x000fe200000e0000 */
[----:B------:R-:W-:Y:S01]  /*56a0*/  UISETP.NE.U32.AND UP0, UPT, UR60, URZ, UPT ;  /* 0x000000ff3c00728c */ /* 0x000fe2000bf05070 */
[----:B------:R-:W-:Y:S02]  /*56b0*/  ISETP.NE.U32.AND P4, PT, R82, RZ, PT ;  /* 0x000000ff5200720c */ /* 0x000fe40003f85070 */
[----:B------:R-:W-:Y:S01]  /*56c0*/  ISETP.NE.U32.AND P2, PT, RZ, UR46, PT ;  /* 0x0000002eff007c0c */ /* 0x000fe2000bf45070 */
[----:B------:R-:W-:Y:S01]  /*56d0*/  UISETP.NE.AND.EX UP1, UPT, UR61, URZ, UPT, UP0 ;  /* 0x000000ff3d00728c */ /* 0x000fe2000bf25300 */
[----:B------:R-:W-:Y:S01]  /*56e0*/  ISETP.NE.AND.EX P4, PT, R83, RZ, PT, P4 ;  /* 0x000000ff5300720c */ /* 0x000fe20003f85340 */
[----:B------:R-:W-:Y:S01]  /*56f0*/  UPLOP3.LUT UP0, UPT, UPT, UPT, UPT, 0x40, 0x4 ;  /* 0x000000000004789c */ /* 0x000fe20003f0e870 */
[----:B------:R-:W-:Y:S05]  /*5700*/  ISETP.NE.AND.EX P2, PT, RZ, UR47, PT, P2 ;  /* 0x0000002fff007c0c */ /* 0x000fea000bf45320 */
[----:B------:R-:W-:Y:S06]  /*5710*/  UISETP.NE.AND UP2, UPT, UR4, URZ, UPT ;  /* 0x000000ff0400728c */ /* 0x000fec000bf45270 */
[----:B------:R-:W-:Y:S05]  /*5720*/  PLOP3.LUT P1, PT, PT, PT, UP2, 0x80, 0x8 ;  /* 0x000000000008781c */ /* 0x000fea0003f2f028 */
[----:B------:R-:W-:Y:S06]  /*5730*/  @UP2 UPLOP3.LUT UP0, UPT, UPT, UPT, UP1, 0x80, 0x8 ;  /* 0x000000000008289c */ /* 0x000fec0003f0f010 */
[----:B------:R-:W-:Y:S01]  /*5740*/  PLOP3.LUT P0, PT, PT, PT, UP0, 0x80, 0x8 ;  /* 0x000000000008781c */ /* 0x000fe20003f0f008 */
[----:B------:R-:W-:Y:S01]  /*5750*/  @!UPT UIADD3 URZ, UPT, UPT, URZ, URZ, URZ ;  /* 0x000000fffffff290 */ /* 0x000fe2000fffe0ff */
[----:B------:R-:W-:Y:S11]  /*5760*/  BRA.U !UP1, `(.L_x_91) ;  /* 0x00000001093c7547 */ /* 0x000ff6000b800000 */
[----:B------:R-:W-:Y:S01]  /*5770*/  UISETP.NE.U32.AND UP0, UPT, UR46, URZ, UPT ;  /* 0x000000ff2e00728c */ /* 0x000fe2000bf05070 */
[----:B-1----:R-:W-:Y:S01]  /*5780*/  HFMA2 R0, -RZ, RZ, 0, 5.9604644775390625e-08 ;  /* 0x00000001ff007431 */ /* 0x002fe200000001ff */
[----:B------:R-:W1:Y:S01]  /*5790*/  LDCU.64 UR8, c[0x0][0x358] ;  /* 0x00006b00ff0877ac */ /* 0x000e620008000a00 */
[----:B------:R-:W-:Y:S01]  /*57a0*/  IMAD.MOV.U32 R84, RZ, RZ, 0x1 ;  /* 0x00000001ff547424 */ /* 0x000fe200078e00ff */
[----:B------:R-:W-:Y:S06]  /*57b0*/  UISETP.NE.AND.EX UP0, UPT, UR47, URZ, UPT, UP0 ;  /* 0x000000ff2f00728c */ /* 0x000fec000bf05300 */
[----:B------:R-:W-:Y:S05]  /*57c0*/  PLOP3.LUT P3, PT, PT, PT, UP0, 0x80, 0x8 ;  /* 0x000000000008781c */ /* 0x000fea0003f6f008 */
[----:B------:R-:W2:Y:S01]  /*57d0*/  @UP0 LDCU.64 UR4, c[0x0][0x888] ;  /* 0x00011100ff0407ac */ /* 0x000ea20008000a00 */
[----:B------:R-:W-:Y:S07]  /*57e0*/  @UP0 UIMAD UR6, UR36, UR60, URZ ;  /* 0x0000003c240602a4 */ /* 0x000fee000f8e02ff */
[----:B------:R-:W-:Y:S01]  /*57f0*/  @!P3 PRMT R84, R0, 0x7610, R84 ;  /* 0x000076100054b816 */ /* 0x000fe20000000054 */
[----:B--2---:R-:W-:Y:S06]  /*5800*/  @UP0 UIMAD.WIDE UR4, UR6, 0x4, UR4 ;  /* 0x00000004060408a5 */ /* 0x004fec000f8e0204 */
[----:B------:R-:W-:Y:S01]  /*5810*/  IMAD.U32 R2, RZ, RZ, UR4 ;  /* 0x00000004ff027e24 */ /* 0x000fe2000f8e00ff */
[----:B------:R-:W-:Y:S04]  /*5820*/  MOV R3, UR5 ;  /* 0x0000000500037c02 */ /* 0x000fe80008000f00 */
[----:B------:R-:W2:Y:S01]  /*5830*/  @!UP0 LDCU UR4, c[0x0][0x880] ;  /* 0x00011000ff0487ac */ /* 0x000ea20008000800 */
[----:B-1---5:R3:W5:Y:S02]  /*5840*/  @P3 LDG.E R41, desc[UR8][R2.64] ;  /* 0x0000000802293981 */ /* 0x022764000c1e1900 */
[----:B--23--:R-:W-:Y:S02]  /*5850*/  @!P3 IMAD.U32 R41, RZ, RZ, UR4 ;  /* 0x00000004ff29be24 */ /* 0x00cfe4000f8e00ff */
.L_x_91:
[----:B------:R-:W-:Y:S05]  /*5860*/  @!P4 BRA `(.L_x_92) ;  /* 0x000000000024c947 */ /* 0x000fea0003800000 */
[----:B------:R-:W-:Y:S01]  /*5870*/  ISETP.NE.U32.AND P3, PT, R80, RZ, PT ;  /* 0x000000ff5000720c */ /* 0x000fe20003f65070 */
[----:B------:R-:W2:Y:S03]  /*5880*/  LDCU.64 UR4, c[0x0][0x358] ;  /* 0x00006b00ff0477ac */ /* 0x000ea60008000a00 */
[----:B------:R-:W-:Y:S11]  /*5890*/  ISETP.NE.AND.EX P3, PT, R81, RZ, PT, P3 ;  /* 0x000000ff5100720c */ /* 0x000ff60003f65330 */
[----:B------:R-:W-:Y:S02]  /*58a0*/  @!UPT UIADD3 URZ, UPT, UPT, URZ, URZ, URZ ;  /* 0x000000fffffff290 */ /* 0x000fe4000fffe0ff */
[----:B------:R-:W3:Y:S01]  /*58b0*/  @P3 LDC.64 R2, c[0x0][0x8a8] ;  /* 0x00022a00ff023b82 */ /* 0x000ee20000000a00 */
[----:B-1----:R-:W-:Y:S04]  /*58c0*/  @P3 IMAD R0, R82, UR36, RZ ;  /* 0x0000002452003c24 */ /* 0x002fe8000f8e02ff */
[----:B---3--:R-:W-:Y:S05]  /*58d0*/  @P3 IMAD.WIDE R2, R0, 0x4, R2 ;  /* 0x0000000400023825 */ /* 0x008fea00078e0202 */
[----:B--2--5:R2:W5:Y:S02]  /*58e0*/  @P3 LDG.E R38, desc[UR4][R2.64] ;  /* 0x0000000402263981 */ /* 0x024564000c1e1900 */
[----:B--2---:R-:W3:Y:S02]  /*58f0*/  @!P3 LDC R38, c[0x0][0x8a0] ;  /* 0x00022800ff26bb82 */ /* 0x004ee40000000800 */
.L_x_92:
[----:B-----5:R-:W-:Y:S01]  /*5900*/  FSETP.NEU.AND P4, PT, R41, RZ, PT ;  /* 0x000000ff2900720b */ /* 0x020fe20003f8d000 */
[----:B------:R-:W-:Y:S01]  /*5910*/  BSSY B1, `(.L_x_93) ;  /* 0x0000042000017945 */ /* 0x000fe20003800000 */
[----:B------:R-:W-:Y:S01]  /*5920*/  SEL R5, RZ, 0xffffffff, P2 ;  /* 0xffffffffff057807 */ /* 0x000fe20001000000 */
[----:B------:R-:W-:Y:S01]  /*5930*/  IMAD.MOV.U32 R102, RZ, RZ, 0x1 ;  /* 0x00000001ff667424 */ /* 0x000fe200078e00ff */
[----:B------:R-:W-:Y:S02]  /*5940*/  LOP3.LUT P3, RZ, R84, 0xff, RZ, 0xc0, !PT ;  /* 0x000000ff54ff7812 */ /* 0x000fe4000786c0ff */
[----:B------:R-:W-:Y:S02]  /*5950*/  CS2R R78, SRZ ;  /* 0x00000000004e7805 */ /* 0x000fe4000001ff00 */
[----:B------:R-:W-:Y:S02]  /*5960*/  @P1 SEL R4, RZ, 0xffffffff, P4 ;  /* 0xffffffffff041807 */ /* 0x000fe40002000000 */
[----:B------:R-:W-:Y:S02]  /*5970*/  CS2R R76, SRZ ;  /* 0x00000000004c7805 */ /* 0x000fe4000001ff00 */
[----:B------:R-:W-:Y:S02]  /*5980*/  LEA R2, R90, UR44, 0x3 ;  /* 0x0000002c5a027c11 */ /* 0x000fe4000f8e18ff */
[----:B------:R-:W-:Y:S02]  /*5990*/  CS2R R74, SRZ ;  /* 0x00000000004a7805 */ /* 0x000fe4000001ff00 */
[----:B------:R-:W-:Y:S02]  /*59a0*/  @P0 SEL R4, R5, R4, !P3 ;  /* 0x0000000405040207 */ /* 0x000fe40005800000 */
[----:B------:R-:W-:Y:S02]  /*59b0*/  CS2R R72, SRZ ;  /* 0x0000000000487805 */ /* 0x000fe4000001ff00 */
[----:B------:R-:W-:Y:S02]  /*59c0*/  LEA R100, R36, UR44, 0x3 ;  /* 0x0000002c24647c11 */ /* 0x000fe4000f8e18ff */
[----:B------:R-:W-:Y:S02]  /*59d0*/  @P1 LOP3.LUT R4, R4, 0x1, RZ, 0xc0, !PT ;  /* 0x0000000104041812 */ /* 0x000fe400078ec0ff */
[----:B------:R-:W-:Y:S02]  /*59e0*/  SHF.L.U32 R3, R92, 0x1f, RZ ;  /* 0x0000001f5c037819 */ /* 0x000fe400000006ff */
[----:B------:R-:W-:Y:S02]  /*59f0*/  ISETP.NE.U32.OR P6, PT, R4, 0x1, !P1 ;  /* 0x000000010400780c */ /* 0x000fe40004fc5470 */
[----:B------:R-:W-:Y:S02]  /*5a00*/  PLOP3.LUT P2, PT, PT, PT, UP1, 0x80, 0x8 ;  /* 0x000000000008781c */ /* 0x000fe40003f4f018 */
[C---:B------:R-:W-:Y:S02]  /*5a10*/  LEA.HI R39, R36.reuse, R36, RZ, 0x1 ;  /* 0x0000002424277211 */ /* 0x040fe400078f08ff */
[----:B------:R-:W-:Y:S02]  /*5a20*/  SEL R4, RZ, 0xffffffff, P4 ;  /* 0xffffffffff047807 */ /* 0x000fe40002000000 */
[----:B------:R-:W-:Y:S01]  /*5a30*/  P2R R96, PR, RZ, 0x40 ;  /* 0x00000040ff607803 */ /* 0x000fe20000000000 */
[C---:B-1----:R-:W-:Y:S01]  /*5a40*/  IMAD.SHL.U32 R0, R39.reuse, 0x40, RZ ;  /* 0x0000004027007824 */ /* 0x042fe200078e00ff */
[----:B------:R-:W-:Y:S03]  /*5a50*/  LOP3.LUT R39, R39, 0xffe, RZ, 0xc0, !PT ;  /* 0x00000ffe27277812 */ /* 0x000fe600078ec0ff */
[----:B------:R-:W-:Y:S02]  /*5a60*/  @P6 SHF.L.U32 R7, R89, 0x1f, RZ ;  /* 0x0000001f59076819 */ /* 0x000fe400000006ff */
[----:B------:R-:W-:Y:S01]  /*5a70*/  @P2 SEL R4, R5, R4, !P3 ;  /* 0x0000000405042207 */ /* 0x000fe20005800000 */
[----:B------:R-:W-:Y:S01]  /*5a80*/  IMAD.IADD R39, R36, 0x1, -R39 ;  /* 0x0000000124277824 */ /* 0x000fe200078e0a27 */
[----:B------:R-:W1:Y:S01]  /*5a90*/  @P6 SYNCS.PHASECHK.TRANS64.TRYWAIT P1, [R2+URZ+0x40], R7 ;  /* 0x00004007020065a7 */ /* 0x000e6200080211ff */
[----:B------:R-:W-:Y:S02]  /*5aa0*/  LOP3.LUT R0, R0, 0xffffff80, RZ, 0xc0, !PT ;  /* 0xffffff8000007812 */ /* 0x000fe400078ec0ff */
[----:B------:R-:W-:Y:S03]  /*5ab0*/  LOP3.LUT R4, R4, 0x1, RZ, 0xc0, !PT ;  /* 0x0000000104047812 */ /* 0x000fe600078ec0ff */
[----:B------:R-:W-:Y:S01]  /*5ac0*/  IMAD.IADD R0, R37, 0x1, R0 ;  /* 0x0000000125007824 */ /* 0x000fe200078e0200 */
[----:B------:R-:W-:Y:S03]  /*5ad0*/  ISETP.NE.U32.AND P5, PT, R4, 0x1, PT ;  /* 0x000000010400780c */ /* 0x000fe60003fa5070 */
[----:B------:R-:W-:Y:S01]  /*5ae0*/  IMAD R39, R39, 0x100000, R0 ;  /* 0x0010000027277824 */ /* 0x000fe200078e0200 */
[----:B------:R-:W-:Y:S01]  /*5af0*/  P2R R103, PR, RZ, 0x20 ;  /* 0x00000020ff677803 */ /* 0x000fe20000000000 */
[----:B------:R2:W4:Y:S01]  /*5b00*/  SYNCS.PHASECHK.TRANS64.TRYWAIT P0, [R100+URZ+0x90], R3 ;  /* 0x00009003640075a7 */ /* 0x00052200080011ff */
[----:B-1----:R-:W-:Y:S01]  /*5b10*/  @P6 SEL R102, RZ, 0x1, !P1 ;  /* 0x00000001ff666807 */ /* 0x002fe20004800000 */
[----:B--2---:R-:W-:Y:S06]  /*5b20*/  @!P6 BRA `(.L_x_94) ;  /* 0x000000000080e947 */ /* 0x004fec0003800000 */
[----:B------:R-:W-:Y:S01]  /*5b30*/  @P5 IMAD R6, R90, 0x1000, R71 ;  /* 0x000010005a065824 */ /* 0x000fe200078e0247 */
[----:B------:R-:W1:Y:S01]  /*5b40*/  S2R R0, SR_CgaCtaId ;  /* 0x0000000000007919 */ /* 0x000e620000008800 */
[----:B------:R-:W-:Y:S01]  /*5b50*/  ISETP.NE.AND P1, PT, R102, RZ, PT ;  /* 0x000000ff6600720c */ /* 0x000fe20003f25270 */
[----:B------:R-:W-:Y:S01]  /*5b60*/  BSSY B0, `(.L_x_95) ;  /* 0x000000b000007945 */ /* 0x000fe20003800000 */
[----:B------:R-:W-:Y:S01]  /*5b70*/  @P5 VIADD R4, R6, UR44 ;  /* 0x0000002c06045c36 */ /* 0x000fe20008000000 */
[----:B------:R-:W-:Y:S02]  /*5b80*/  CS2R R74, SRZ ;  /* 0x00000000004a7805 */ /* 0x000fe4000001ff00 */
[----:B------:R-:W-:Y:S02]  /*5b90*/  CS2R R72, SRZ ;  /* 0x0000000000487805 */ /* 0x000fe4000001ff00 */
[----:B------:R-:W-:Y:S01]  /*5ba0*/  CS2R R78, SRZ ;  /* 0x00000000004e7805 */ /* 0x000fe2000001ff00 */
[----:B------:R-:W-:Y:S01]  /*5bb0*/  @P5 IMAD R4, R93, -0x10, R4 ;  /* 0xfffffff05d045824 */ /* 0x000fe200078e0204 */
[----:B------:R-:W-:Y:S04]  /*5bc0*/  CS2R R76, SRZ ;  /* 0x00000000004c7805 */ /* 0x000fe8000001ff00 */
[----:B------:R-:W-:Y:S05]  /*5bd0*/  @P1 BRA `(.L_x_96) ;  /* 0x00000000000c1947 */ /* 0x000fea0003800000 */
[----:B------:R-:W-:Y:S04]  /*5be0*/  SHF.L.U32 R5, R89, 0x1f, RZ ;  /* 0x0000001f59057819 */ /* 0x000fe800000006ff */
[----:B------:R-:W2:Y:S02]  /*5bf0*/  SYNCS.PHASECHK.TRANS64.TRYWAIT P1, [R2+URZ+0x40], R5 ;  /* 0x00004005020075a7 */ /* 0x000ea400080211ff */
[----:B--2---:R-:W-:Y:S05]  /*5c00*/  @!P1 BRA `(.L_x_97) ;  /* 0x0000002000f49947 */ /* 0x004fea0003800000 */
.L_x_96:
[----:B------:R-:W-:Y:S05]  /*5c10*/  BSYNC B0 ;  /* 0x0000000000007941 */ /* 0x000fea0003800000 */
.L_x_95:
[----:B------:R-:W-:Y:S01]  /*5c20*/  ISETP.NE.AND P1, PT, R103, RZ, PT ;  /* 0x000000ff6700720c */ /* 0x000fe20003f25270 */
[----:B--2---:R-:W-:Y:S02]  /*5c30*/  VIADD R5, R2, 0x50 ;  /* 0x0000005002057836 */ /* 0x004fe40000000000 */
[----:B------:R-:W-:Y:S03]  /*5c40*/  VIADD R90, R90, 0x1 ;  /* 0x000000015a5a7836 */ /* 0x000fe60000000000 */
[----:B-1----:R-:W-:Y:S07]  /*5c50*/  PRMT R0, R0, 0x654, R5 ;  /* 0x0000065400007816 */ /* 0x002fee0000000005 */
[----:B------:R1:W2:Y:S04]  /*5c60*/  @P1 LDS.128 R72, [R6+UR44+0x200] ;  /* 0x0002002c06481984 */ /* 0x0002a80008000c00 */
[----:B------:R1:W1:Y:S01]  /*5c70*/  @P1 LDS.128 R76, [R4+0x210] ;  /* 0x00021000044c1984 */ /* 0x0002620000000c00 */
[C---:B------:R-:W-:Y:S01]  /*5c80*/  ISETP.NE.AND P1, PT, R90.reuse, 0x2, PT ;  /* 0x000000025a00780c */ /* 0x040fe20003f25270 */
[----:B------:R-:W-:Y:S01]  /*5c90*/  @!PT LDS RZ, [RZ] ;  /* 0x00000000fffff984 */ /* 0x000fe20000000800 */
[----:B------:R-:W-:Y:S01]  /*5ca0*/  @!PT LDS RZ, [RZ] ;  /* 0x00000000fffff984 */ /* 0x000fe20000000800 */
[----:B------:R-:W-:Y:S01]  /*5cb0*/  @!PT LDS RZ, [RZ] ;  /* 0x00000000fffff984 */ /* 0x000fe20000000800 */
[----:B------:R-:W-:Y:S01]  /*5cc0*/  @!PT LDS RZ, [RZ] ;  /* 0x00000000fffff984 */ /* 0x000fe20000000800 */
[----:B------:R5:W-:Y:S06]  /*5cd0*/  MEMBAR.ALL.CTA ;  /* 0x0000000000007992 */ /* 0x000bec0000008000 */
[----:B-----5:R-:W5:Y:S01]  /*5ce0*/  FENCE.VIEW.ASYNC.S ;  /* 0x00000000000073c6 */ /* 0x020f620000000000 */
[----:B------:R-:W-:Y:S01]  /*5cf0*/  SEL R90, R90, RZ, P1 ;  /* 0x000000ff5a5a7207 */ /* 0x000fe20000800000 */
[----:B-----5:R5:W-:Y:S02]  /*5d00*/  SYNCS.ARRIVE.TRANS64.RED.A1T0 RZ, [R0+URZ], RZ ;  /* 0x000000ff00ff79a7 */ /* 0x020be400081004ff */
[----:B-----5:R-:W-:Y:S04]  /*5d10*/  SEL R0, RZ, 0x1, P1 ;  /* 0x00000001ff007807 */ /* 0x020fe80000800000 */
[----:B--2---:R-:W-:Y:S02]  /*5d20*/  LOP3.LUT R89, R89, R0, RZ, 0x3c, !PT ;  /* 0x0000000059597212 */ /* 0x004fe400078e3cff */
.L_x_94:
[----:B------:R-:W-:Y:S05]  /*5d30*/  BSYNC B1 ;  /* 0x0000000000017941 */ /* 0x000fea0003800000 */
.L_x_93:
[----:B------:R-:W-:Y:S04]  /*5d40*/  SHF.R.U32.HI R0, RZ, 0x15, R39 ;  /* 0x00000015ff007819 */ /* 0x000fe80000011627 */
[----:B------:R-:W-:Y:S01]  /*5d50*/  LOP3.LUT P1, RZ, R0, 0x3, R85, 0x48, !PT ;  /* 0x0000000300ff7812 */ /* 0x000fe20007824855 */
[----:B------:R-:W-:Y:S01]  /*5d60*/  @!UPT UIADD3 URZ, UPT, UPT, URZ, URZ, URZ ;  /* 0x000000fffffff290 */ /* 0x000fe2000fffe0ff */
[----:B----4-:R-:W-:Y:S11]  /*5d70*/  @P0 BRA `(.L_x_98) ;  /* 0x0000000000080947 */ /* 0x010ff60003800000 */
[----:B------:R-:W2:Y:S02]  /*5d80*/  SYNCS.PHASECHK.TRANS64.TRYWAIT P0, [R100+URZ+0x90], R3 ;  /* 0x00009003640075a7 */ /* 0x000ea400080011ff */
[----:B--2---:R-:W-:Y:S05]  /*5d90*/  @!P0 BRA `(.L_x_99) ;  /* 0x0000002000a48947 */ /* 0x004fea0003800000 */
.L_x_98:
[----:B------:R-:W-:Y:S05]  /*5da0*/  @!P1 BRA `(.L_x_100) ;  /* 0x0000000000409947 */ /* 0x000fea0003800000 */
[----:B------:R-:W4:Y:S01]  /*5db0*/  LDCU.64 UR8, c[0x4][0x70] ;  /* 0x01000e00ff0877ac */ /* 0x000f220008000a00 */
[----:B--2---:R-:W-:Y:S01]  /*5dc0*/  MOV R3, 0x0 ;  /* 0x0000000000037802 */ /* 0x004fe20000000f00 */
[----:B------:R-:W-:Y:S02]  /*5dd0*/  HFMA2 R12, -RZ, RZ, 0, 5.9604644775390625e-08 ;  /* 0x00000001ff0c7431 */ /* 0x000fe400000001ff */
[----:B------:R-:W-:Y:S02]  /*5de0*/  IMAD.MOV.U32 R8, RZ, RZ, 0x192 ;  /* 0x00000192ff087424 */ /* 0x000fe400078e00ff */
[----:B------:R-:W-:Y:S01]  /*5df0*/  IMAD.MOV.U32 R13, RZ, RZ, RZ ;  /* 0x000000ffff0d7224 */ /* 0x000fe200078e00ff */
[----:B------:R-:W2:Y:S01]  /*5e00*/  LDCU.64 UR6, c[0x4][0x78] ;  /* 0x01000f00ff0677ac */ /* 0x000ea20008000a00 */
[----:B------:R-:W3:Y:S01]  /*5e10*/  LDC.64 R2, c[0x4][R3] ;  /* 0x0100000003027b82 */ /* 0x000ee20000000a00 */
[----:B------:R-:W5:Y:S01]  /*5e20*/  LDCU.64 UR4, c[0x4][0x10] ;  /* 0x01000200ff0477ac */ /* 0x000f620008000a00 */
[----:B----4-:R-:W-:Y:S01]  /*5e30*/  MOV R5, UR9 ;  /* 0x0000000900057c02 */ /* 0x010fe20008000f00 */
[----:B-1----:R-:W-:Y:S01]  /*5e40*/  IMAD.U32 R4, RZ, RZ, UR8 ;  /* 0x00000008ff047e24 */ /* 0x002fe2000f8e00ff */
[----:B--2---:R-:W-:Y:S01]  /*5e50*/  MOV R7, UR7 ;  /* 0x0000000700077c02 */ /* 0x004fe20008000f00 */
[----:B------:R-:W-:Y:S01]  /*5e60*/  IMAD.U32 R6, RZ, RZ, UR6 ;  /* 0x00000006ff067e24 */ /* 0x000fe2000f8e00ff */
[----:B-----5:R-:W-:Y:S01]  /*5e70*/  MOV R11, UR5 ;  /* 0x00000005000b7c02 */ /* 0x020fe20008000f00 */
[----:B------:R-:W-:Y:S02]  /*5e80*/  IMAD.U32 R10, RZ, RZ, UR4 ;  /* 0x00000004ff0a7e24 */ /* 0x000fe4000f8e00ff */
[----:B------:R-:W-:Y:S07]  /*5e90*/  LEPC R20, `(.L_x_100) ;  /* 0x000000001014794e */ /* 0x000fee0000000000 */
[----:B---3--:R-:W-:Y:S05]  /*5ea0*/  CALL.ABS.NOINC R2 ;  /* 0x0000000002007343 */ /* 0x008fea0003c00000 */
.L_x_100:
[-C--:B------:R-:W-:Y:S01]  /*5eb0*/  F2FP.F16.E5M2.UNPACK_B R42, R72.reuse ;  /* 0x00000048ff2a723e */ /* 0x080fe200020004ff */
[----:B------:R-:W-:Y:S05]  /*5ec0*/  WARPSYNC.ALL ;  /* 0x0000000000007948 */ /* 0x000fea0003800000 */
[----:B------:R-:W-:Y:S01]  /*5ed0*/  R2UR UR4, R39 ;  /* 0x00000000270472ca */ /* 0x000fe200000e0000 */
[--C-:B------:R-:W-:Y:S01]  /*5ee0*/  HADD2.F32 R40, -RZ, R42.reuse.H0_H0 ;  /* 0x2000002aff287230 */ /* 0x100fe20000004100 */
[----:B------:R-:W-:Y:S01]  /*5ef0*/  F2FP.F16.E5M2.UNPACK_B R43, R72.H1 ;  /* 0x00000048ff2b723e */ /* 0x000fe200030004ff */
[----:B------:R-:W-:Y:S01]  /*5f00*/  HADD2.F32 R42, -RZ, R42.H1_H1 ;  /* 0x3000002aff2a7230 */ /* 0x000fe20000004100 */
[-C--:B------:R-:W-:Y:S01]  /*5f10*/  F2FP.F16.E5M2.UNPACK_B R45, R73.reuse ;  /* 0x00000049ff2d723e */ /* 0x080fe200020004ff */
[----:B------:R-:W-:Y:S01]  /*5f20*/  BSSY.RECONVERGENT B0, `(.L_x_101) ;  /* 0x0000099000007945 */ /* 0x000fe20003800200 */
[----:B------:R-:W-:Y:S01]  /*5f30*/  F2FP.F16.E5M2.UNPACK_B R47, R73.H1 ;  /* 0x00000049ff2f723e */ /* 0x000fe200030004ff */
[--C-:B------:R-:W-:Y:S01]  /*5f40*/  HADD2.F32 R44, -RZ, R43.reuse.H0_H0 ;  /* 0x2000002bff2c7230 */ /* 0x100fe20000004100 */
[-C--:B------:R-:W-:Y:S01]  /*5f50*/  F2FP.F16.E5M2.UNPACK_B R49, R74.reuse ;  /* 0x0000004aff31723e */ /* 0x080fe200020004ff */
[----:B------:R-:W-:Y:S01]  /*5f60*/  HADD2.F32 R46, -RZ, R43.H1_H1 ;  /* 0x3000002bff2e7230 */ /* 0x000fe20000004100 */
[----:B------:R-:W-:Y:S01]  /*5f70*/  F2FP.F16.E5M2.UNPACK_B R51, R74.H1 ;  /* 0x0000004aff33723e */ /* 0x000fe200030004ff */
[--C-:B------:R-:W-:Y:S01]  /*5f80*/  HADD2.F32 R43, -RZ, R45.reuse.H0_H0 ;  /* 0x2000002dff2b7230 */ /* 0x100fe20000004100 */
[-C--:B------:R-:W-:Y:S01]  /*5f90*/  F2FP.F16.E5M2.UNPACK_B R53, R75.reuse ;  /* 0x0000004bff35723e */ /* 0x080fe200020004ff */
[----:B-1----:R-:W-:Y:S01]  /*5fa0*/  LDTM.16dp32bit_t0_t15.x32 R4, tmem[UR4] ;  /* 0x00000004000479ee */ /* 0x002fe20008a80000 */
[----:B------:R-:W3:Y:S01]  /*5fb0*/  LDTM.16dp32bit_t16_t31.x32 R4, tmem[UR4+0x20] ;  /* 0x00002004000479ee */ /* 0x000ee20008aa0000 */
[----:B------:R-:W-:Y:S01]  /*5fc0*/  ISETP.NE.AND P6, PT, R96, RZ, PT ;  /* 0x000000ff6000720c */ /* 0x000fe20003fc5270 */
[----:B------:R-:W-:Y:S01]  /*5fd0*/  HADD2.F32 R48, -RZ, R45.H1_H1 ;  /* 0x3000002dff307230 */ /* 0x000fe20000004100 */
[----:B------:R-:W-:Y:S01]  /*5fe0*/  IADD3 R109, PT, PT, R71, UR44, RZ ;  /* 0x0000002c476d7c10 */ /* 0x000fe2000fffe0ff */
[----:B------:R-:W-:Y:S01]  /*5ff0*/  HADD2.F32 R52, -RZ, R49.H1_H1 ;  /* 0x30000031ff347230 */ /* 0x000fe20000004100 */
[----:B------:R-:W-:Y:S01]  /*6000*/  SHF.L.U32 R108, R88, 0x4, RZ ;  /* 0x00000004586c7819 */ /* 0x000fe200000006ff */
[----:B------:R-:W-:Y:S01]  /*6010*/  HADD2.F32 R56, -RZ, R53.H1_H1 ;  /* 0x30000035ff387230 */ /* 0x000fe20000004100 */
[----:B------:R-:W-:Y:S01]  /*6020*/  F2FP.F16.E5M2.UNPACK_B R55, R75.H1 ;  /* 0x0000004bff37723e */ /* 0x000fe200030004ff */
[--C-:B------:R-:W-:Y:S01]  /*6030*/  HADD2.F32 R45, -RZ, R47.reuse.H0_H0 ;  /* 0x2000002fff2d7230 */ /* 0x100fe20000004100 */
[----:B------:R-:W-:Y:S01]  /*6040*/  IADD3 R101, PT, PT, R109, R108, RZ ;  /* 0x0000006c6d657210 */ /* 0x000fe20007ffe0ff */
[----:B------:R-:W-:Y:S01]  /*6050*/  HADD2.F32 R50, -RZ, R47.H1_H1 ;  /* 0x3000002fff327230 */ /* 0x000fe20000004100 */
[-C--:B------:R-:W-:Y:S01]  /*6060*/  F2FP.F16.E5M2.UNPACK_B R57, R76.reuse ;  /* 0x0000004cff39723e */ /* 0x080fe200020004ff */
[----:B------:R-:W-:Y:S01]  /*6070*/  HADD2.F32 R47, -RZ, R49.H0_H0 ;  /* 0x20000031ff2f7230 */ /* 0x000fe20000004100 */
[----:B------:R-:W-:Y:S01]  /*6080*/  F2FP.F16.E5M2.UNPACK_B R59, R76.H1 ;  /* 0x0000004cff3b723e */ /* 0x000fe200030004ff */
[----:B------:R-:W-:Y:S01]  /*6090*/  HADD2.F32 R49, -RZ, R51.H0_H0 ;  /* 0x20000033ff317230 */ /* 0x000fe20000004100 */
[-C--:B------:R-:W-:Y:S01]  /*60a0*/  F2FP.F16.E5M2.UNPACK_B R61, R77.reuse ;  /* 0x0000004dff3d723e */ /* 0x080fe200020004ff */
[----:B------:R-:W-:Y:S01]  /*60b0*/  HADD2.F32 R60, -RZ, R57.H1_H1 ;  /* 0x30000039ff3c7230 */ /* 0x000fe20000004100 */
[----:B------:R-:W-:Y:S01]  /*60c0*/  F2FP.F16.E5M2.UNPACK_B R63, R77.H1 ;  /* 0x0000004dff3f723e */ /* 0x000fe200030004ff */
[----:B------:R-:W-:Y:S01]  /*60d0*/  HADD2.F32 R54, -RZ, R51.H1_H1 ;  /* 0x30000033ff367230 */ /* 0x000fe20000004100 */
[-C--:B------:R-:W-:Y:S01]  /*60e0*/  F2FP.F16.E5M2.UNPACK_B R65, R78.reuse ;  /* 0x0000004eff41723e */ /* 0x080fe200020004ff */
[----:B------:R-:W-:Y:S01]  /*60f0*/  HADD2.F32 R51, -RZ, R53.H0_H0 ;  /* 0x20000035ff337230 */ /* 0x000fe20000004100 */
[----:B------:R-:W-:Y:S01]  /*6100*/  F2FP.F16.E5M2.UNPACK_B R67, R78.H1 ;  /* 0x0000004eff43723e */ /* 0x000fe200030004ff */
[----:B------:R-:W-:Y:S01]  /*6110*/  HADD2.F32 R64, -RZ, R61.H1_H1 ;  /* 0x3000003dff407230 */ /* 0x000fe20000004100 */
[----:B------:R-:W-:Y:S01]  /*6120*/  ISETP.NE.AND P0, PT, R95, RZ, PT ;  /* 0x000000ff5f00720c */ /* 0x000fe20003f05270 */
[C---:B---3--:R-:W-:Y:S01]  /*6130*/  FMUL R0, R38.reuse, R4 ;  /* 0x0000000426007220 */ /* 0x048fe20000400000 */
[C---:B------:R-:W-:Y:S01]  /*6140*/  FMUL R2, R38.reuse, R5 ;  /* 0x0000000526027220 */ /* 0x040fe20000400000 */
[C---:B------:R-:W-:Y:S01]  /*6150*/  FMUL R4, R38.reuse, R8 ;  /* 0x0000000826047220 */ /* 0x040fe20000400000 */
[C---:B------:R-:W-:Y:S01]  /*6160*/  FMUL R5, R38.reuse, R9 ;  /* 0x0000000926057220 */ /* 0x040fe20000400000 */
[C---:B------:R-:W-:Y:S01]  /*6170*/  FFMA R0, R41.reuse, R40, R0 ;  /* 0x0000002829007223 */ /* 0x040fe20000000000 */
[C---:B------:R-:W-:Y:S01]  /*6180*/  FFMA R2, R41.reuse, R42, R2 ;  /* 0x0000002a29027223 */ /* 0x040fe20000000002 */
[C---:B------:R-:W-:Y:S01]  /*6190*/  FMUL R8, R38.reuse, R12 ;  /* 0x0000000c26087220 */ /* 0x040fe20000400000 */
[C---:B------:R-:W-:Y:S01]  /*61a0*/  FMUL R9, R38.reuse, R13 ;  /* 0x0000000d26097220 */ /* 0x040fe20000400000 */
[C---:B------:R-:W-:Y:S01]  /*61b0*/  FMUL R12, R38.reuse, R16 ;  /* 0x00000010260c7220 */ /* 0x040fe20000400000 */
[C---:B------:R-:W-:Y:S01]  /*61c0*/  FMUL R13, R38.reuse, R17 ;  /* 0x00000011260d7220 */ /* 0x040fe20000400000 */
[C---:B------:R-:W-:Y:S01]  /*61d0*/  FMUL R16, R38.reuse, R20 ;  /* 0x0000001426107220 */ /* 0x040fe20000400000 */
[C---:B------:R-:W-:Y:S01]  /*61e0*/  FMUL R17, R38.reuse, R21 ;  /* 0x0000001526117220 */ /* 0x040fe20000400000 */
[C---:B------:R-:W-:Y:S01]  /*61f0*/  FMUL R20, R38.reuse, R24 ;  /* 0x0000001826147220 */ /* 0x040fe20000400000 */
[C---:B------:R-:W-:Y:S01]  /*6200*/  FMUL R21, R38.reuse, R25 ;  /* 0x0000001926157220 */ /* 0x040fe20000400000 */
[----:B------:R-:W-:Y:S02]  /*6210*/  HADD2.F32 R68, -RZ, R65.H1_H1 ;  /* 0x30000041ff447230 */ /* 0x000fe40000004100 */
[C---:B------:R-:W-:Y:S01]  /*6220*/  FMUL R24, R38.reuse, R28 ;  /* 0x0000001c26187220 */ /* 0x040fe20000400000 */
[C---:B------:R-:W-:Y:S01]  /*6230*/  FMUL R25, R38.reuse, R29 ;  /* 0x0000001d26197220 */ /* 0x040fe20000400000 */
[C---:B------:R-:W-:Y:S01]  /*6240*/  FMUL R28, R38.reuse, R32 ;  /* 0x00000020261c7220 */ /* 0x040fe20000400000 */
[C---:B------:R-:W-:Y:S01]  /*6250*/  FMUL R29, R38.reuse, R33 ;  /* 0x00000021261d7220 */ /* 0x040fe20000400000 */
[C---:B--2---:R-:W-:Y:S01]  /*6260*/  FMUL R3, R38.reuse, R6 ;  /* 0x0000000626037220 */ /* 0x044fe20000400000 */
[C---:B------:R-:W-:Y:S01]  /*6270*/  FMUL R7, R38.reuse, R7 ;  /* 0x0000000726077220 */ /* 0x040fe20000400000 */
[C---:B------:R-:W-:Y:S01]  /*6280*/  FMUL R6, R38.reuse, R10 ;  /* 0x0000000a26067220 */ /* 0x040fe20000400000 */
[C---:B------:R-:W-:Y:S01]  /*6290*/  FMUL R11, R38.reuse, R11 ;  /* 0x0000000b260b7220 */ /* 0x040fe20000400000 */
[C---:B------:R-:W-:Y:S01]  /*62a0*/  FFMA R3, R41.reuse, R44, R3 ;  /* 0x0000002c29037223 */ /* 0x040fe20000000003 */
[C---:B------:R-:W-:Y:S01]  /*62b0*/  FFMA R7, R41.reuse, R46, R7 ;  /* 0x0000002e29077223 */ /* 0x040fe20000000007 */
[C---:B------:R-:W-:Y:S01]  /*62c0*/  FFMA R4, R41.reuse, R43, R4 ;  /* 0x0000002b29047223 */ /* 0x040fe20000000004 */
[----:B------:R-:W-:Y:S01]  /*62d0*/  F2FP.F16.E5M2.UNPACK_B R40, R79 ;  /* 0x0000004fff28723e */ /* 0x000fe200020004ff */
[C---:B------:R-:W-:Y:S01]  /*62e0*/  FFMA R5, R41.reuse, R48, R5 ;  /* 0x0000003029057223 */ /* 0x040fe20000000005 */
[C---:B------:R-:W-:Y:S01]  /*62f0*/  FFMA R6, R41.reuse, R45, R6 ;  /* 0x0000002d29067223 */ /* 0x040fe20000000006 */
[----:B------:R-:W-:Y:S01]  /*6300*/  F2FP.F16.E5M2.UNPACK_B R42, R79.H1 ;  /* 0x0000004fff2a723e */ /* 0x000fe200030004ff */
[C---:B------:R-:W-:Y:S01]  /*6310*/  FFMA R11, R41.reuse, R50, R11 ;  /* 0x00000032290b7223 */ /* 0x040fe2000000000b */
[----:B------:R-:W-:Y:S01]  /*6320*/  FFMA R8, R41, R47, R8 ;  /* 0x0000002f29087223 */ /* 0x000fe20000000008 */
[----:B------:R-:W-:Y:S01]  /*6330*/  F2FP.SATFINITE.E5M2.F32.PACK_AB_MERGE_C R97, R7, R3, RZ ;  /* 0x000000030761723e */ /* 0x000fe200048060ff */
[C---:B------:R-:W-:Y:S01]  /*6340*/  FFMA R9, R41.reuse, R52, R9 ;  /* 0x0000003429097223 */ /* 0x040fe20000000009 */
[----:B------:R-:W-:Y:S01]  /*6350*/  FMUL R10, R38, R14 ;  /* 0x0000000e260a7220 */ /* 0x000fe20000400000 */
[----:B------:R-:W-:Y:S01]  /*6360*/  LEA R109, R90, UR44, 0x3 ;  /* 0x0000002c5a6d7c11 */ /* 0x000fe2000f8e18ff */
[----:B------:R-:W-:Y:S01]  /*6370*/  FMUL R15, R38, R15 ;  /* 0x0000000f260f7220 */ /* 0x000fe20000400000 */
[--C-:B------:R-:W-:Y:S01]  /*6380*/  HADD2.F32 R53, -RZ, R55.reuse.H0_H0 ;  /* 0x20000037ff357230 */ /* 0x100fe20000004100 */
[----:B------:R-:W-:Y:S01]  /*6390*/  F2FP.SATFINITE.E5M2.F32.PACK_AB_MERGE_C R96, R2, R0, R97 ;  /* 0x000000000260723e */ /* 0x000fe20004806061 */
[----:B------:R-:W-:Y:S01]  /*63a0*/  FFMA R10, R41, R49, R10 ;  /* 0x00000031290a7223 */ /* 0x000fe2000000000a */
[----:B------:R-:W-:Y:S01]  /*63b0*/  F2FP.SATFINITE.E5M2.F32.PACK_AB_MERGE_C R97, R11, R6, RZ ;  /* 0x000000060b61723e */ /* 0x000fe200048060ff */
[C---:B------:R-:W-:Y:S01]  /*63c0*/  FFMA R15, R41.reuse, R54, R15 ;  /* 0x00000036290f7223 */ /* 0x040fe2000000000f */
[C---:B------:R-:W-:Y:S01]  /*63d0*/  FFMA R12, R41.reuse, R51, R12 ;  /* 0x00000033290c7223 */ /* 0x040fe2000000000c */
[----:B------:R-:W-:Y:S01]  /*63e0*/  FFMA R13, R41, R56, R13 ;  /* 0x00000038290d7223 */ /* 0x000fe2000000000d */
[----:B------:R-:W-:Y:S01]  /*63f0*/  F2FP.SATFINITE.E5M2.F32.PACK_AB_MERGE_C R97, R5, R4, R97 ;  /* 0x000000040561723e */ /* 0x000fe20004806061 */
[----:B------:R-:W-:Y:S01]  /*6400*/  HADD2.F32 R58, -RZ, R55.H1_H1 ;  /* 0x30000037ff3a7230 */ /* 0x000fe20000004100 */
[----:B------:R-:W-:Y:S01]  /*6410*/  F2FP.SATFINITE.E5M2.F32.PACK_AB_MERGE_C R98, R15, R10, RZ ;  /* 0x0000000a0f62723e */ /* 0x000fe200048060ff */
[----:B------:R-:W-:Y:S02]  /*6420*/  HADD2.F32 R55, -RZ, R57.H0_H0 ;  /* 0x20000039ff377230 */ /* 0x000fe40000004100 */
[C---:B------:R-:W-:Y:S01]  /*6430*/  FMUL R14, R38.reuse, R18 ;  /* 0x00000012260e7220 */ /* 0x040fe20000400000 */
[C---:B------:R-:W-:Y:S01]  /*6440*/  FMUL R19, R38.reuse, R19 ;  /* 0x0000001326137220 */ /* 0x040fe20000400000 */
[--C-:B------:R-:W-:Y:S02]  /*6450*/  HADD2.F32 R57, -RZ, R59.reuse.H0_H0 ;  /* 0x2000003bff397230 */ /* 0x100fe40000004100 */
[C---:B------:R-:W-:Y:S01]  /*6460*/  FMUL R18, R38.reuse, R22 ;  /* 0x0000001626127220 */ /* 0x040fe20000400000 */
[C---:B------:R-:W-:Y:S01]  /*6470*/  FFMA R14, R41.reuse, R53, R14 ;  /* 0x00000035290e7223 */ /* 0x040fe2000000000e */
[----:B------:R-:W-:Y:S02]  /*6480*/  HADD2.F32 R62, -RZ, R59.H1_H1 ;  /* 0x3000003bff3e7230 */ /* 0x000fe40000004100 */
[C---:B------:R-:W-:Y:S01]  /*6490*/  FFMA R19, R41.reuse, R58, R19 ;  /* 0x0000003a29137223 */ /* 0x040fe20000000013 */
[----:B------:R-:W-:Y:S02]  /*64a0*/  HADD2.F32 R59, -RZ, R61.H0_H0 ;  /* 0x2000003dff3b7230 */ /* 0x000fe40000004100 */
[C---:B------:R-:W-:Y:S01]  /*64b0*/  FMUL R23, R38.reuse, R23 ;  /* 0x0000001726177220 */ /* 0x040fe20000400000 */
[C---:B------:R-:W-:Y:S01]  /*64c0*/  FFMA R16, R41.reuse, R55, R16 ;  /* 0x0000003729107223 */ /* 0x040fe20000000010 */
[C---:B------:R-:W-:Y:S01]  /*64d0*/  FFMA R17, R41.reuse, R60, R17 ;  /* 0x0000003c29117223 */ /* 0x040fe20000000011 */
[--C-:B------:R-:W-:Y:S02]  /*64e0*/  HADD2.F32 R61, -RZ, R63.reuse.H0_H0 ;  /* 0x2000003fff3d7230 */ /* 0x100fe40000004100 */
[C---:B------:R-:W-:Y:S01]  /*64f0*/  FFMA R18, R41.reuse, R57, R18 ;  /* 0x0000003929127223 */ /* 0x040fe20000000012 */
[----:B------:R-:W-:Y:S02]  /*6500*/  HADD2.F32 R66, -RZ, R63.H1_H1 ;  /* 0x3000003fff427230 */ /* 0x000fe40000004100 */
[C---:B------:R-:W-:Y:S01]  /*6510*/  FMUL R22, R38.reuse, R26 ;  /* 0x0000001a26167220 */ /* 0x040fe20000400000 */
[----:B------:R-:W-:Y:S02]  /*6520*/  HADD2.F32 R63, -RZ, R65.H0_H0 ;  /* 0x20000041ff3f7230 */ /* 0x000fe40000004100 */
[C---:B------:R-:W-:Y:S01]  /*6530*/  FFMA R23, R41.reuse, R62, R23 ;  /* 0x0000003e29177223 */ /* 0x040fe20000000017 */
[C---:B------:R-:W-:Y:S01]  /*6540*/  FMUL R27, R38.reuse, R27 ;  /* 0x0000001b261b7220 */ /* 0x040fe20000400000 */
[C---:B------:R-:W-:Y:S01]  /*6550*/  FFMA R20, R41.reuse, R59, R20 ;  /* 0x0000003b29147223 */ /* 0x040fe20000000014 */
[C---:B------:R-:W-:Y:S01]  /*6560*/  FFMA R21, R41.reuse, R64, R21 ;  /* 0x0000004029157223 */ /* 0x040fe20000000015 */
[--C-:B------:R-:W-:Y:S02]  /*6570*/  HADD2.F32 R65, -RZ, R67.reuse.H0_H0 ;  /* 0x20000043ff417230 */ /* 0x100fe40000004100 */
[C---:B------:R-:W-:Y:S01]  /*6580*/  FFMA R22, R41.reuse, R61, R22 ;  /* 0x0000003d29167223 */ /* 0x040fe20000000016 */
[----:B------:R-:W-:Y:S02]  /*6590*/  HADD2.F32 R70, -RZ, R67.H1_H1 ;  /* 0x30000043ff467230 */ /* 0x000fe40000004100 */
[C---:B------:R-:W-:Y:S01]  /*65a0*/  FMUL R26, R38.reuse, R30 ;  /* 0x0000001e261a7220 */ /* 0x040fe20000400000 */
[--C-:B------:R-:W-:Y:S02]  /*65b0*/  HADD2.F32 R67, -RZ, R40.reuse.H0_H0 ;  /* 0x20000028ff437230 */ /* 0x100fe40000004100 */
[C---:B------:R-:W-:Y:S01]  /*65c0*/  FFMA R27, R41.reuse, R66, R27 ;  /* 0x00000042291b7223 */ /* 0x040fe2000000001b */
[C---:B------:R-:W-:Y:S01]  /*65d0*/  FMUL R31, R38.reuse, R31 ;  /* 0x0000001f261f7220 */ /* 0x040fe20000400000 */
[C---:B------:R-:W-:Y:S01]  /*65e0*/  FFMA R24, R41.reuse, R63, R24 ;  /* 0x0000003f29187223 */ /* 0x040fe20000000018 */
[----:B------:R-:W-:Y:S02]  /*65f0*/  HADD2.F32 R40, -RZ, R40.H1_H1 ;  /* 0x30000028ff287230 */ /* 0x000fe40000004100 */
[C---:B------:R-:W-:Y:S01]  /*6600*/  FFMA R25, R41.reuse, R68, R25 ;  /* 0x0000004429197223 */ /* 0x040fe20000000019 */
[--C-:B------:R-:W-:Y:S02]  /*6610*/  HADD2.F32 R69, -RZ, R42.reuse.H0_H0 ;  /* 0x2000002aff457230 */ /* 0x100fe40000004100 */
[C---:B------:R-:W-:Y:S01]  /*6620*/  FFMA R26, R41.reuse, R65, R26 ;  /* 0x00000041291a7223 */ /* 0x040fe2000000001a */
[----:B------:R-:W-:Y:S02]  /*6630*/  HADD2.F32 R42, -RZ, R42.H1_H1 ;  /* 0x3000002aff2a7230 */ /* 0x000fe40000004100 */
[C---:B------:R-:W-:Y:S01]  /*6640*/  FMUL R30, R38.reuse, R34 ;  /* 0x00000022261e7220 */ /* 0x040fe20000400000 */
[----:B------:R-:W-:Y:S01]  /*6650*/  FFMA R31, R41, R70, R31 ;  /* 0x00000046291f7223 */ /* 0x000fe2000000001f */
[----:B------:R-:W-:Y:S01]  /*6660*/  FMUL R35, R38, R35 ;  /* 0x0000002326237220 */ /* 0x000fe20000400000 */
[----:B------:R-:W-:Y:S01]  /*6670*/  F2FP.SATFINITE.E5M2.F32.PACK_AB_MERGE_C R99, R19, R14, RZ ;  /* 0x0000000e1363723e */ /* 0x000fe200048060ff */
[C---:B------:R-:W-:Y:S01]  /*6680*/  FFMA R28, R41.reuse, R67, R28 ;  /* 0x00000043291c7223 */ /* 0x040fe2000000001c */
[C---:B------:R-:W-:Y:S01]  /*6690*/  FFMA R29, R41.reuse, R40, R29 ;  /* 0x00000028291d7223 */ /* 0x040fe2000000001d */
[C---:B------:R-:W-:Y:S01]  /*66a0*/  FFMA R30, R41.reuse, R69, R30 ;  /* 0x00000045291e7223 */ /* 0x040fe2000000001e */
[----:B------:R-:W-:Y:S01]  /*66b0*/  FFMA R35, R41, R42, R35 ;  /* 0x0000002a29237223 */ /* 0x000fe20000000023 */
[----:B------:R-:W-:Y:S02]  /*66c0*/  F2FP.SATFINITE.E5M2.F32.PACK_AB_MERGE_C R98, R9, R8, R98 ;  /* 0x000000080962723e */ /* 0x000fe40004806062 */
[----:B------:R-:W-:Y:S02]  /*66d0*/  F2FP.SATFINITE.E5M2.F32.PACK_AB_MERGE_C R99, R13, R12, R99 ;  /* 0x0000000c0d63723e */ /* 0x000fe40004806063 */
[----:B------:R-:W-:Y:S02]  /*66e0*/  F2FP.SATFINITE.E5M2.F32.PACK_AB_MERGE_C R104, R23, R18, RZ ;  /* 0x000000121768723e */ /* 0x000fe400048060ff */
[----:B------:R-:W-:Y:S01]  /*66f0*/  F2FP.SATFINITE.E5M2.F32.PACK_AB_MERGE_C R105, R27, R22, RZ ;  /* 0x000000161b69723e */ /* 0x000fe200048060ff */
[----:B------:R1:W-:Y:S01]  /*6700*/  STS.128 [R71+UR44+0x2200], R96 ;  /* 0x0022006047007988 */ /* 0x0003e20008000c2c */
[----:B------:R-:W-:Y:S02]  /*6710*/  F2FP.SATFINITE.E5M2.F32.PACK_AB_MERGE_C R110, R31, R26, RZ ;  /* 0x0000001a1f6e723e */ /* 0x000fe400048060ff */
[----:B------:R-:W-:Y:S02]  /*6720*/  F2FP.SATFINITE.E5M2.F32.PACK_AB_MERGE_C R111, R35, R30, RZ ;  /* 0x0000001e236f723e */ /* 0x000fe400048060ff */
[----:B------:R-:W-:Y:S02]  /*6730*/  F2FP.SATFINITE.E5M2.F32.PACK_AB_MERGE_C R104, R17, R16, R104 ;  /* 0x000000101168723e */ /* 0x000fe40004806068 */
[----:B------:R-:W-:Y:S02]  /*6740*/  F2FP.SATFINITE.E5M2.F32.PACK_AB_MERGE_C R105, R21, R20, R105 ;  /* 0x000000141569723e */ /* 0x000fe40004806069 */
[----:B------:R-:W-:Y:S02]  /*6750*/  F2FP.SATFINITE.E5M2.F32.PACK_AB_MERGE_C R106, R25, R24, R110 ;  /* 0x00000018196a723e */ /* 0x000fe4000480606e */
[----:B------:R-:W-:Y:S02]  /*6760*/  F2FP.SATFINITE.E5M2.F32.PACK_AB_MERGE_C R107, R29, R28, R111 ;  /* 0x0000001c1d6b723e */ /* 0x000fe4000480606f */
[----:B------:R-:W-:Y:S03]  /*6770*/  @P6 SHF.L.U32 R110, R89, 0x1f, RZ ;  /* 0x0000001f596e6819 */ /* 0x000fe600000006ff */
[----:B------:R1:W-:Y:S01]  /*6780*/  STS.128 [R101+0x2210], R104 ;  /* 0x0022106865007388 */ /* 0x0003e20000000c00 */
[----:B------:R-:W-:Y:S01]  /*6790*/  @!PT LDS RZ, [RZ] ;  /* 0x00000000fffff984 */ /* 0x000fe20000000800 */
[----:B------:R-:W-:Y:S01]  /*67a0*/  @!PT LDS RZ, [RZ] ;  /* 0x00000000fffff984 */ /* 0x000fe20000000800 */
[----:B------:R-:W-:Y:S01]  /*67b0*/  @!PT LDS RZ, [RZ] ;  /* 0x00000000fffff984 */ /* 0x000fe20000000800 */
[----:B------:R-:W-:Y:S01]  /*67c0*/  @!PT LDS RZ, [RZ] ;  /* 0x00000000fffff984 */ /* 0x000fe20000000800 */
[----:B------:R2:W-:Y:S07]  /*67d0*/  MEMBAR.ALL.CTA ;  /* 0x0000000000007992 */ /* 0x0005ee0000008000 */
[----:B--2---:R-:W2:Y:S02]  /*67e0*/  FENCE.VIEW.ASYNC.S ;  /* 0x00000000000073c6 */ /* 0x004ea40000000000 */
[----:B--2---:R-:W-:Y:S06]  /*67f0*/  BAR.SYNC.DEFER_BLOCKING 0x1, 0x80 ;  /* 0x0042000000007b1d */ /* 0x004fec0000010000 */
[----:B------:R-:W-:Y:S05]  /*6800*/  @P0 BRA `(.L_x_102) ;  /* 0x0000000000280947 */ /* 0x000fea0003800000 */
[----:B------:R-:W2:Y:S01]  /*6810*/  LDCU.64 UR6, c[0x0][0x348] ;  /* 0x00006900ff0677ac */ /* 0x000ea20008000a00 */
[----:B------:R-:W-:Y:S01]  /*6820*/  UIADD3 UR4, UPT, UPT, UR44, 0x2200, URZ ;  /* 0x000022002c047890 */ /* 0x000fe2000fffe0ff */
[----:B------:R-:W-:Y:S05]  /*6830*/  UMOV UR51, UR36 ;  /* 0x0000002400337c82 */ /* 0x000fea0008000000 */
[----:B------:R-:W-:Y:S04]  /*6840*/  MOV R94, UR4 ;  /* 0x00000004005e7c02 */ /* 0x000fe80008000f00 */
[----:B------:R-:W-:Y:S01]  /*6850*/  R2UR UR48, R94 ;  /* 0x000000005e3072ca */ /* 0x000fe200000e0000 */
[----:B--2---:R-:W-:Y:S04]  /*6860*/  UIADD3 UR4, UP0, UPT, UR6, 0x680, URZ ;  /* 0x0000068006047890 */ /* 0x004fe8000ff1e0ff */
[----:B------:R-:W-:Y:S09]  /*6870*/  UIADD3.X UR5, UPT, UPT, URZ, UR7, URZ, UP0, !UPT ;  /* 0x00000007ff057290 */ /* 0x000ff200087fe4ff */
[----:B------:R2:W-:Y:S01]  /*6880*/  UTMASTG.3D [UR48], [UR4] ;  /* 0x00000030040073b5 */ /* 0x0005e20008010000 */
[----:B------:R0:W-:Y:S01]  /*6890*/  UTMACMDFLUSH ;  /* 0x00000000000079b7 */ /* 0x0001e20000000000 */
[----:B--2---:R-:W-:Y:S04]  /*68a0*/  DEPBAR.LE SB0, 0x1 ;  /* 0x000080400000791a */ /* 0x004fe80000000000 */
.L_x_102:
[----:B------:R-:W-:Y:S05]  /*68b0*/  BSYNC.RECONVERGENT B0 ;  /* 0x0000000000007941 */ /* 0x000fea0003800200 */
.L_x_101:
[----:B------:R-:W-:Y:S06]  /*68c0*/  BAR.SYNC.DEFER_BLOCKING 0x1, 0x80 ;  /* 0x0042000000007b1d */ /* 0x000fec0000010000 */
[----:B------:R-:W2:Y:S01]  /*68d0*/  @P6 SYNCS.PHASECHK.TRANS64.TRYWAIT P0, [R109+URZ+0x40], R110 ;  /* 0x0000406e6d0065a7 */ /* 0x000ea200080011ff */
[----:B------:R-:W-:Y:S01]  /*68e0*/  BSSY B1, `(.L_x_103) ;  /* 0x0000020000017945 */ /* 0x000fe20003800000 */
[----:B--2---:R-:W-:Y:S03]  /*68f0*/  @P6 SEL R102, RZ, 0x1, !P0 ;  /* 0x00000001ff666807 */ /* 0x004fe60004000000 */
[----:B------:R-:W-:Y:S05]  /*6900*/  @!P6 BRA `(.L_x_104) ;  /* 0x000000000074e947 */ /* 0x000fea0003800000 */
[----:B------:R-:W-:Y:S01]  /*6910*/  ISETP.NE.AND P1, PT, R103, RZ, PT ;  /* 0x000000ff6700720c */ /* 0x000fe20003f25270 */
[----:B------:R-:W2:Y:S01]  /*6920*/  S2R R0, SR_CgaCtaId ;  /* 0x0000000000007919 */ /* 0x000ea20000008800 */
[----:B------:R-:W-:Y:S01]  /*6930*/  ISETP.NE.AND P0, PT, R102, RZ, PT ;  /* 0x000000ff6600720c */ /* 0x000fe20003f05270 */
[----:B------:R-:W-:Y:S10]  /*6940*/  BSSY B0, `(.L_x_105) ;  /* 0x0000008000007945 */ /* 0x000ff40003800000 */
[----:B------:R-:W-:Y:S05]  /*6950*/  @P1 IMAD R2, R90, 0x1000, R71 ;  /* 0x000010005a021824 */ /* 0x000fea00078e0247 */
[----:B------:R-:W-:Y:S05]  /*6960*/  @P1 IADD3 R3, PT, PT, R2, UR44, RZ ;  /* 0x0000002c02031c10 */ /* 0x000fea000fffe0ff */
[----:B------:R-:W-:Y:S01]  /*6970*/  @P1 IMAD.IADD R3, R3, 0x1, R108 ;  /* 0x0000000103031824 */ /* 0x000fe200078e026c */
[----:B------:R-:W-:Y:S06]  /*6980*/  @P0 BRA `(.L_x_106) ;  /* 0x00000000000c0947 */ /* 0x000fec0003800000 */
[----:B------:R-:W-:Y:S04]  /*6990*/  SHF.L.U32 R4, R89, 0x1f, RZ ;  /* 0x0000001f59047819 */ /* 0x000fe800000006ff */
[----:B------:R-:W3:Y:S02]  /*69a0*/  SYNCS.PHASECHK.TRANS64.TRYWAIT P0, [R109+URZ+0x40], R4 ;  /* 0x000040046d0075a7 */ /* 0x000ee400080011ff */
[----:B---3--:R-:W-:Y:S05]  /*69b0*/  @!P0 BRA `(.L_x_107) ;  /* 0x0000001400b08947 */ /* 0x008fea0003800000 */
.L_x_106:
[----:B------:R-:W-:Y:S05]  /*69c0*/  BSYNC B0 ;  /* 0x0000000000007941 */ /* 0x000fea0003800000 */
.L_x_105:
[----:B------:R-:W-:Y:S01]  /*69d0*/  ISETP.NE.AND P0, PT, R103, RZ, PT ;  /* 0x000000ff6700720c */ /* 0x000fe20003f05270 */
[----:B---3--:R-:W-:Y:S02]  /*69e0*/  VIADD R109, R109, 0x50 ;  /* 0x000000506d6d7836 */ /* 0x008fe40000000000 */
[----:B------:R-:W-:Y:S03]  /*69f0*/  VIADD R90, R90, 0x1 ;  /* 0x000000015a5a7836 */ /* 0x000fe60000000000 */
[----:B--2---:R-:W-:Y:S07]  /*6a00*/  PRMT R0, R0, 0x654, R109 ;  /* 0x0000065400007816 */ /* 0x004fee000000006d */
[----:B------:R2:W3:Y:S04]  /*6a10*/  @P0 LDS.128 R72, [R2+UR44+0x200] ;  /* 0x0002002c02480984 */ /* 0x0004e80008000c00 */
[----:B------:R2:W4:Y:S01]  /*6a20*/  @P0 LDS.128 R76, [R3+0x210] ;  /* 0x00021000034c0984 */ /* 0x0005220000000c00 */
        /* <DEDUP_REMOVED lines=10> */
[----:B--23--:R-:W-:Y:S02]  /*6ad0*/  LOP3.LUT R89, R89, R0, RZ, 0x3c, !PT ;  /* 0x0000000059597212 */ /* 0x00cfe400078e3cff */
.L_x_104:
[----:B------:R-:W-:Y:S05]  /*6ae0*/  BSYNC B1 ;  /* 0x0000000000017941 */ /* 0x000fea0003800000 */
.L_x_103:
[----:B------:R-:W-:Y:S05]  /*6af0*/  VIADD R0, R39, 0x40 ;  /* 0x0000004027007836 */ /* 0x000fea0000000000 */
[----:B------:R-:W-:Y:S04]  /*6b00*/  SHF.R.U32.HI R0, RZ, 0x15, R0 ;  /* 0x00000015ff007819 */ /* 0x000fe80000011600 */
[----:B------:R-:W-:Y:S11]  /*6b10*/  LOP3.LUT P0, RZ, R0, 0x3, R85, 0x48, !PT ;  /* 0x0000000300ff7812 */ /* 0x000ff60007804855 */
[----:B------:R-:W-:Y:S02]  /*6b20*/  @!UPT UIADD3 URZ, UPT, UPT, URZ, URZ, URZ ;  /* 0x000000fffffff290 */ /* 0x000fe4000fffe0ff */
[----:B------:R-:W-:Y:S05]  /*6b30*/  @!P0 BRA `(.L_x_108) ;  /* 0x0000000000408947 */ /* 0x000fea0003800000 */
[----:B------:R-:W2:Y:S01]  /*6b40*/  LDCU.64 UR8, c[0x4][0x70] ;  /* 0x01000e00ff0877ac */ /* 0x000ea20008000a00 */
[----:B------:R-:W-:Y:S01]  /*6b50*/  MOV R3, 0x0 ;  /* 0x0000000000037802 */ /* 0x000fe20000000f00 */
[----:B------:R-:W-:Y:S02]  /*6b60*/  HFMA2 R12, -RZ, RZ, 0, 5.9604644775390625e-08 ;  /* 0x00000001ff0c7431 */ /* 0x000fe400000001ff */
[----:B------:R-:W-:Y:S02]  /*6b70*/  IMAD.MOV.U32 R8, RZ, RZ, 0x192 ;  /* 0x00000192ff087424 */ /* 0x000fe400078e00ff */
[----:B------:R-:W-:Y:S01]  /*6b80*/  IMAD.MOV.U32 R13, RZ, RZ, RZ ;  /* 0x000000ffff0d7224 */ /* 0x000fe200078e00ff */
[----:B------:R-:W3:Y:S01]  /*6b90*/  LDCU.64 UR6, c[0x4][0x78] ;  /* 0x01000f00ff0677ac */ /* 0x000ee20008000a00 */
[----:B------:R-:W1:Y:S01]  /*6ba0*/  LDC.64 R2, c[0x4][R3] ;  /* 0x0100000003027b82 */ /* 0x000e620000000a00 */
[----:B------:R-:W5:Y:S01]  /*6bb0*/  LDCU.64 UR4, c[0x4][0x10] ;  /* 0x01000200ff0477ac */ /* 0x000f620008000a00 */
[----:B--2---:R-:W-:Y:S01]  /*6bc0*/  MOV R5, UR9 ;  /* 0x0000000900057c02 */ /* 0x004fe20008000f00 */
[----:B------:R-:W-:Y:S01]  /*6bd0*/  IMAD.U32 R4, RZ, RZ, UR8 ;  /* 0x00000008ff047e24 */ /* 0x000fe2000f8e00ff */
[----:B---3--:R-:W-:Y:S01]  /*6be0*/  MOV R7, UR7 ;  /* 0x0000000700077c02 */ /* 0x008fe20008000f00 */
[----:B------:R-:W-:Y:S01]  /*6bf0*/  IMAD.U32 R6, RZ, RZ, UR6 ;  /* 0x00000006ff067e24 */ /* 0x000fe2000f8e00ff */
[----:B-----5:R-:W-:Y:S01]  /*6c00*/  MOV R11, UR5 ;  /* 0x00000005000b7c02 */ /* 0x020fe20008000f00 */
[----:B------:R-:W-:Y:S02]  /*6c10*/  IMAD.U32 R10, RZ, RZ, UR4 ;  /* 0x00000004ff0a7e24 */ /* 0x000fe4000f8e00ff */
[----:B------:R-:W-:Y:S07]  /*6c20*/  LEPC R20, `(.L_x_108) ;  /* 0x000000001014794e */ /* 0x000fee0000000000 */
[----:B-1--4-:R-:W-:Y:S05]  /*6c30*/  CALL.ABS.NOINC R2 ;  /* 0x0000000002007343 */ /* 0x012fea0003c00000 */
.L_x_108:
[----:B------:R-:W-:Y:S01]  /*6c40*/  ISETP.NE.AND P0, PT, R95, RZ, PT ;  /* 0x000000ff5f00720c */ /* 0x000fe20003f05270 */
[----:B------:R-:W-:Y:S05]  /*6c50*/  WARPSYNC.ALL ;  /* 0x0000000000007948 */ /* 0x000fea0003800000 */
[----:B------:R-:W-:Y:S01]  /*6c60*/  R2UR UR4, R39 ;  /* 0x00000000270472ca */ /* 0x000fe200000e0000 */
[----:B------:R-:W2:Y:S01]  /*6c70*/  S2UR UR6, SR_CgaCtaId ;  /* 0x00000000000679c3 */ /* 0x000ea20000008800 */
[-C--:B------:R-:W-:Y:S01]  /*6c80*/  F2FP.F16.E5M2.UNPACK_B R42, R72.reuse ;  /* 0x00000048ff2a723e */ /* 0x080fe200020004ff */
[----:B------:R-:W-:Y:S01]  /*6c90*/  BSSY.RECONVERGENT B0, `(.L_x_109) ;  /* 0x000009c000007945 */ /* 0x000fe20003800200 */
[----:B------:R-:W-:Y:S02]  /*6ca0*/  F2FP.F16.E5M2.UNPACK_B R72, R72.H1 ;  /* 0x00000048ff48723e */ /* 0x000fe400030004ff */
[-C--:B------:R-:W-:Y:S01]  /*6cb0*/  F2FP.F16.E5M2.UNPACK_B R46, R73.reuse ;  /* 0x00000049ff2e723e */ /* 0x080fe200020004ff */
[--C-:B------:R-:W-:Y:S01]  /*6cc0*/  HADD2.F32 R40, -RZ, R42.reuse.H0_H0 ;  /* 0x2000002aff287230 */ /* 0x100fe20000004100 */
[----:B------:R-:W-:Y:S01]  /*6cd0*/  F2FP.F16.E5M2.UNPACK_B R73, R73.H1 ;  /* 0x00000049ff49723e */ /* 0x000fe200030004ff */
[----:B------:R-:W-:Y:S01]  /*6ce0*/  HADD2.F32 R42, -RZ, R42.H1_H1 ;  /* 0x3000002aff2a7230 */ /* 0x000fe20000004100 */
[-C--:B------:R-:W-:Y:S01]  /*6cf0*/  F2FP.F16.E5M2.UNPACK_B R50, R74.reuse ;  /* 0x0000004aff32723e */ /* 0x080fe200020004ff */
[----:B------:R-:W-:Y:S01]  /*6d00*/  HADD2.F32 R43, -RZ, R72.H0_H0 ;  /* 0x20000048ff2b7230 */ /* 0x000fe20000004100 */
[----:B------:R-:W-:Y:S01]  /*6d10*/  F2FP.F16.E5M2.UNPACK_B R74, R74.H1 ;  /* 0x0000004aff4a723e */ /* 0x000fe200030004ff */
[----:B------:R-:W-:Y:S01]  /*6d20*/  LDTM.16dp32bit_t0_t15.x32 R4, tmem[UR4+0x40] ;  /* 0x00004004000479ee */ /* 0x000fe20008a80000 */
[----:B------:R-:W3:Y:S01]  /*6d30*/  LDTM.16dp32bit_t16_t31.x32 R4, tmem[UR4+0x60] ;  /* 0x00006004000479ee */ /* 0x000ee20008aa0000 */
[----:B------:R-:W-:Y:S01]  /*6d40*/  NOP ;  /* 0x0000000000007918 */ /* 0x000fe20000000000 */
[--C-:B------:R-:W-:Y:S01]  /*6d50*/  HADD2.F32 R45, -RZ, R46.reuse.H0_H0 ;  /* 0x2000002eff2d7230 */ /* 0x100fe20000004100 */
[----:B------:R-:W-:Y:S01]  /*6d60*/  R2UR UR5, R100 ;  /* 0x00000000640572ca */ /* 0x000fe200000e0000 */
[----:B------:R-:W-:Y:S01]  /*6d70*/  HADD2.F32 R46, -RZ, R46.H1_H1 ;  /* 0x3000002eff2e7230 */ /* 0x000fe20000004100 */
[----:B------:R-:W-:Y:S01]  /*6d80*/  F2FP.F16.E5M2.UNPACK_B R54, R75 ;  /* 0x0000004bff36723e */ /* 0x000fe200020004ff */
[--C-:B------:R-:W-:Y:S01]  /*6d90*/  HADD2.F32 R49, -RZ, R50.reuse.H0_H0 ;  /* 0x20000032ff317230 */ /* 0x100fe20000004100 */
[----:B----4-:R-:W-:Y:S01]  /*6da0*/  F2FP.F16.E5M2.UNPACK_B R58, R76 ;  /* 0x0000004cff3a723e */ /* 0x010fe200020004ff */
[----:B------:R-:W-:Y:S01]  /*6db0*/  HADD2.F32 R50, -RZ, R50.H1_H1 ;  /* 0x30000032ff327230 */ /* 0x000fe20000004100 */
[----:B------:R-:W-:Y:S01]  /*6dc0*/  F2FP.F16.E5M2.UNPACK_B R62, R77 ;  /* 0x0000004dff3e723e */ /* 0x000fe200020004ff */
[--C-:B------:R-:W-:Y:S01]  /*6dd0*/  HADD2.F32 R53, -RZ, R54.reuse.H0_H0 ;  /* 0x20000036ff357230 */ /* 0x100fe20000004100 */
[----:B------:R-:W-:Y:S01]  /*6de0*/  F2FP.F16.E5M2.UNPACK_B R66, R78 ;  /* 0x0000004eff42723e */ /* 0x000fe200020004ff */
[----:B------:R-:W-:Y:S01]  /*6df0*/  HADD2.F32 R54, -RZ, R54.H1_H1 ;  /* 0x30000036ff367230 */ /* 0x000fe20000004100 */
[----:B------:R-:W-:Y:S01]  /*6e00*/  F2FP.F16.E5M2.UNPACK_B R69, R79 ;  /* 0x0000004fff45723e */ /* 0x000fe200020004ff */
[--C-:B------:R-:W-:Y:S01]  /*6e10*/  HADD2.F32 R57, -RZ, R58.reuse.H0_H0 ;  /* 0x2000003aff397230 */ /* 0x100fe20000004100 */
[----:B------:R-:W-:Y:S01]  /*6e20*/  F2FP.F16.E5M2.UNPACK_B R75, R75.H1 ;  /* 0x0000004bff4b723e */ /* 0x000fe200030004ff */
[----:B------:R-:W-:Y:S01]  /*6e30*/  UIADD3 UR4, UPT, UPT, UR5, 0xb0, URZ ;  /* 0x000000b005047890 */ /* 0x000fe2000fffe0ff */
[----:B------:R-:W-:Y:S01]  /*6e40*/  HADD2.F32 R59, -RZ, R58.H1_H1 ;  /* 0x3000003aff3b7230 */ /* 0x000fe20000004100 */
[----:B------:R-:W-:Y:S01]  /*6e50*/  F2FP.F16.E5M2.UNPACK_B R76, R76.H1 ;  /* 0x0000004cff4c723e */ /* 0x000fe200030004ff */
[--C-:B------:R-:W-:Y:S01]  /*6e60*/  HADD2.F32 R61, -RZ, R62.reuse.H0_H0 ;  /* 0x2000003eff3d7230 */ /* 0x100fe20000004100 */
[----:B------:R-:W-:Y:S01]  /*6e70*/  F2FP.F16.E5M2.UNPACK_B R77, R77.H1 ;  /* 0x0000004dff4d723e */ /* 0x000fe200030004ff */
[----:B------:R-:W-:Y:S01]  /*6e80*/  HADD2.F32 R62, -RZ, R62.H1_H1 ;  /* 0x3000003eff3e7230 */ /* 0x000fe20000004100 */
[----:B------:R-:W-:Y:S01]  /*6e90*/  F2FP.F16.E5M2.UNPACK_B R78, R78.H1 ;  /* 0x0000004eff4e723e */ /* 0x000fe200030004ff */
[--C-:B------:R-:W-:Y:S01]  /*6ea0*/  HADD2.F32 R65, -RZ, R66.reuse.H0_H0 ;  /* 0x20000042ff417230 */ /* 0x100fe20000004100 */
[----:B--2---:R-:W-:Y:S01]  /*6eb0*/  UPRMT UR4, UR6, 0x654, UR4 ;  /* 0x0000065406047896 */ /* 0x004fe20008000004 */
        /* <DEDUP_REMOVED lines=8> */
[----:B------:R-:W-:Y:S01]  /*6f40*/  SYNCS.ARRIVE.TRANS64.RED.A1T0 RZ, [UR4], RZ ;  /* 0x000000ffffff79a7 */ /* 0x000fe20008100404 */
        /* <DEDUP_REMOVED lines=15> */
[--C-:B------:R-:W-:Y:S02]  /*7040*/  HADD2.F32 R47, -RZ, R73.reuse.H0_H0 ;  /* 0x20000049ff2f7230 */ /* 0x100fe40000004100 */
[C---:B------:R-:W-:Y:S01]  /*7050*/  FMUL R10, R38.reuse, R10 ;  /* 0x0000000a260a7220 */ /* 0x040fe20000400000 */
[C---:B------:R-:W-:Y:S01]  /*7060*/  FFMA R6, R41.reuse, R43, R6 ;  /* 0x0000002b29067223 */ /* 0x040fe20000000006 */
[----:B------:R-:W-:Y:S02]  /*7070*/  HADD2.F32 R48, -RZ, R73.H1_H1 ;  /* 0x30000049ff307230 */ /* 0x000fe40000004100 */
[C---:B------:R-:W-:Y:S01]  /*7080*/  FFMA R7, R41.reuse, R44, R7 ;  /* 0x0000002c29077223 */ /* 0x040fe20000000007 */
[C---:B------:R-:W-:Y:S01]  /*7090*/  FFMA R8, R41.reuse, R45, R8 ;  /* 0x0000002d29087223 */ /* 0x040fe20000000008 */
[C---:B------:R-:W-:Y:S01]  /*70a0*/  FFMA R9, R41.reuse, R46, R9 ;  /* 0x0000002e29097223 */ /* 0x040fe20000000009 */
[----:B------:R-:W-:Y:S01]  /*70b0*/  FFMA R10, R41, R47, R10 ;  /* 0x0000002f290a7223 */ /* 0x000fe2000000000a */
[----:B------:R-:W-:Y:S01]  /*70c0*/  HADD2.F32 R43, -RZ, R69.H0_H0 ;  /* 0x20000045ff2b7230 */ /* 0x000fe20000004100 */
[----:B-1----:R-:W-:Y:S01]  /*70d0*/  F2FP.SATFINITE.E5M2.F32.PACK_AB_MERGE_C R96, R7, R6, RZ ;  /* 0x000000060760723e */ /* 0x002fe200048060ff */
[C---:B------:R-:W-:Y:S01]  /*70e0*/  FMUL R11, R38.reuse, R11 ;  /* 0x0000000b260b7220 */ /* 0x040fe20000400000 */
[--C-:B------:R-:W-:Y:S02]  /*70f0*/  HADD2.F32 R51, -RZ, R74.reuse.H0_H0 ;  /* 0x2000004aff337230 */ /* 0x100fe40000004100 */
[C---:B------:R-:W-:Y:S01]  /*7100*/  FMUL R14, R38.reuse, R14 ;  /* 0x0000000e260e7220 */ /* 0x040fe20000400000 */
[----:B------:R-:W-:Y:S01]  /*7110*/  HADD2.F32 R52, -RZ, R74.H1_H1 ;  /* 0x3000004aff347230 */ /* 0x000fe20000004100 */
[----:B------:R-:W-:Y:S01]  /*7120*/  F2FP.SATFINITE.E5M2.F32.PACK_AB_MERGE_C R96, R5, R4, R96 ;  /* 0x000000040560723e */ /* 0x000fe20004806060 */
[C---:B------:R-:W-:Y:S01]  /*7130*/  FFMA R11, R41.reuse, R48, R11 ;  /* 0x00000030290b7223 */ /* 0x040fe2000000000b */
[C---:B------:R-:W-:Y:S01]  /*7140*/  FFMA R12, R41.reuse, R49, R12 ;  /* 0x00000031290c7223 */ /* 0x040fe2000000000c */
[C---:B------:R-:W-:Y:S01]  /*7150*/  FFMA R13, R41.reuse, R50, R13 ;  /* 0x00000032290d7223 */ /* 0x040fe2000000000d */
[----:B------:R-:W-:Y:S01]  /*7160*/  FFMA R14, R41, R51, R14 ;  /* 0x00000033290e7223 */ /* 0x000fe2000000000e */
[C---:B------:R-:W-:Y:S01]  /*7170*/  FMUL R15, R38.reuse, R15 ;  /* 0x0000000f260f7220 */ /* 0x040fe20000400000 */
[----:B------:R-:W-:Y:S01]  /*7180*/  F2FP.F16.E5M2.UNPACK_B R79, R79.H1 ;  /* 0x0000004fff4f723e */ /* 0x000fe200030004ff */
[--C-:B------:R-:W-:Y:S01]  /*7190*/  HADD2.F32 R55, -RZ, R75.reuse.H0_H0 ;  /* 0x2000004bff377230 */ /* 0x100fe20000004100 */
[----:B------:R-:W-:Y:S01]  /*71a0*/  F2FP.SATFINITE.E5M2.F32.PACK_AB_MERGE_C R97, R11, R10, RZ ;  /* 0x0000000a0b61723e */ /* 0x000fe200048060ff */
[C---:B------:R-:W-:Y:S01]  /*71b0*/  FFMA R15, R41.reuse, R52, R15 ;  /* 0x00000034290f7223 */ /* 0x040fe2000000000f */
[C---:B------:R-:W-:Y:S01]  /*71c0*/  FFMA R16, R41.reuse, R53, R16 ;  /* 0x0000003529107223 */ /* 0x040fe20000000010 */
[----:B------:R-:W-:Y:S01]  /*71d0*/  FFMA R17, R41, R54, R17 ;  /* 0x0000003629117223 */ /* 0x000fe20000000011 */
[----:B------:R-:W-:Y:S01]  /*71e0*/  F2FP.SATFINITE.E5M2.F32.PACK_AB_MERGE_C R97, R9, R8, R97 ;  /* 0x000000080961723e */ /* 0x000fe20004806061 */
[----:B------:R-:W-:Y:S01]  /*71f0*/  HADD2.F32 R56, -RZ, R75.H1_H1 ;  /* 0x3000004bff387230 */ /* 0x000fe20000004100 */
[----:B------:R-:W-:Y:S01]  /*7200*/  F2FP.SATFINITE.E5M2.F32.PACK_AB_MERGE_C R98, R15, R14, RZ ;  /* 0x0000000e0f62723e */ /* 0x000fe200048060ff */
[C---:B------:R-:W-:Y:S01]  /*7210*/  FMUL R18, R38.reuse, R18 ;  /* 0x0000001226127220 */ /* 0x040fe20000400000 */
[C---:B------:R-:W-:Y:S01]  /*7220*/  FMUL R19, R38.reuse, R19 ;  /* 0x0000001326137220 */ /* 0x040fe20000400000 */
[--C-:B------:R-:W-:Y:S02]  /*7230*/  HADD2.F32 R58, -RZ, R76.reuse.H0_H0 ;  /* 0x2000004cff3a7230 */ /* 0x100fe40000004100 */
[C---:B------:R-:W-:Y:S01]  /*7240*/  FMUL R3, R38.reuse, R22 ;  /* 0x0000001626037220 */ /* 0x040fe20000400000 */
[C---:B------:R-:W-:Y:S01]  /*7250*/  FFMA R18, R41.reuse, R55, R18 ;  /* 0x0000003729127223 */ /* 0x040fe20000000012 */
[----:B------:R-:W-:Y:S02]  /*7260*/  HADD2.F32 R60, -RZ, R76.H1_H1 ;  /* 0x3000004cff3c7230 */ /* 0x000fe40000004100 */
        /* <DEDUP_REMOVED lines=42> */
[----:B------:R-:W-:Y:S03]  /*7510*/  IADD3 R70, PT, PT, R36, 0x1, RZ ;  /* 0x0000000124467810 */ /* 0x000fe60007ffe0ff */
        /* <DEDUP_REMOVED lines=10> */
[----:B------:R-:W-:Y:S02]  /*75c0*/  UIADD3 UR9, UPT, UPT, UR49, 0x40, URZ ;  /* 0x0000004031097890 */ /* 0x000fe4000fffe0ff */
[----:B------:R-:W-:Y:S01]  /*75d0*/  UIADD3 UR8, UPT, UPT, UR44, 0x3200, URZ ;  /* 0x000032002c087890 */ /* 0x000fe2000fffe0ff */
[----:B------:R-:W-:Y:S01]  /*75e0*/  UMOV UR10, UR50 ;  /* 0x00000032000a7c82 */ /* 0x000fe20008000000 */
[----:B------:R-:W-:Y:S01]  /*75f0*/  UMOV UR11, UR36 ;  /* 0x00000024000b7c82 */ /* 0x000fe20008000000 */
[----:B--2---:R-:W-:Y:S04]  /*7600*/  UIADD3 UR4, UP0, UPT, UR6, 0x680, URZ ;  /* 0x0000068006047890 */ /* 0x004fe8000ff1e0ff */
[----:B------:R-:W-:Y:S09]  /*7610*/  UIADD3.X UR5, UPT, UPT, URZ, UR7, URZ, UP0, !UPT ;  /* 0x00000007ff057290 */ /* 0x000ff200087fe4ff */
[----:B------:R2:W-:Y:S01]  /*7620*/  UTMASTG.3D [UR8], [UR4] ;  /* 0x00000008040073b5 */ /* 0x0005e20008010000 */
[----:B------:R0:W-:Y:S01]  /*7630*/  UTMACMDFLUSH ;  /* 0x00000000000079b7 */ /* 0x0001e20000000000 */
[----:B--2---:R-:W-:Y:S04]  /*7640*/  DEPBAR.LE SB0, 0x1 ;  /* 0x000080400000791a */ /* 0x004fe80000000000 */
.L_x_110:
[----:B------:R-:W-:Y:S05]  /*7650*/  BSYNC.RECONVERGENT B0 ;  /* 0x0000000000007941 */ /* 0x000fea0003800200 */
.L_x_109:
[----:B------:R-:W-:Y:S01]  /*7660*/  BAR.SYNC.DEFER_BLOCKING 0x1, 0x80 ;  /* 0x0042000000007b1d */ /* 0x000fe20000010000 */
[----:B------:R-:W-:Y:S01]  /*7670*/  ISETP.NE.AND P0, PT, R87, 0x2, PT ;  /* 0x000000025700780c */ /* 0x000fe20003f05270 */
[----:B------:R-:W-:Y:S01]  /*7680*/  UISETP.NE.AND UP0, UPT, UR45, URZ, UPT ;  /* 0x000000ff2d00728c */ /* 0x000fe2000bf05270 */
[----:B------:R-:W-:Y:S01]  /*7690*/  ISETP.NE.AND P1, PT, R70, 0x4, PT ;  /* 0x000000044600780c */ /* 0x000fe20003f25270 */
[----:B------:R-:W-:Y:S01]  /*76a0*/  UIADD3 UR20, UPT, UPT, UR37, UR59, URZ ;  /* 0x0000003b25147290 */ /* 0x000fe2000fffe0ff */
[----:B------:R-:W-:Y:S01]  /*76b0*/  SEL R0, RZ, 0x1, P0 ;  /* 0x00000001ff007807 */ /* 0x000fe20000000000 */
[----:B------:R-:W-:Y:S01]  /*76c0*/  UIADD3 UR16, UPT, UPT, UR38, UR62, URZ ;  /* 0x0000003e26107290 */ /* 0x000fe2000fffe0ff */
[----:B------:R-:W-:Y:S02]  /*76d0*/  SEL R3, RZ, 0x1, P1 ;  /* 0x00000001ff037807 */ /* 0x000fe40000800000 */
[----:B------:R-:W-:Y:S02]  /*76e0*/  LOP3.LUT R91, R91, R0, RZ, 0x3c, !PT ;  /* 0x000000005b5b7212 */ /* 0x000fe400078e3cff */
[----:B------:R-:W-:Y:S02]  /*76f0*/  LOP3.LUT R92, R92, R3, RZ, 0x3c, !PT ;  /* 0x000000035c5c7212 */ /* 0x000fe400078e3cff */
[----:B------:R-:W-:Y:S02]  /*7700*/  SEL R87, R87, RZ, P0 ;  /* 0x000000ff57577207 */ /* 0x000fe40000000000 */
[----:B------:R-:W-:Y:S01]  /*7710*/  SEL R36, R70, RZ, P1 ;  /* 0x000000ff46247207 */ /* 0x000fe20000800000 */
[----:B------:R-:W-:Y:S01]  /*7720*/  UMOV UR36, UR58 ;  /* 0x0000003a00247c82 */ /* 0x000fe20008000000 */
[----:B------:R-:W-:Y:S05]  /*7730*/  BRA.U UP0, `(.L_x_111) ;  /* 0xffffffd500987547 */ /* 0x000fea000b83ffff */
[----:B------:R-:W-:Y:S05]  /*7740*/  EXIT ;  /* 0x000000000000794d */ /* 0x000fea0003800000 */
.L_x_24:
[----:B--2---:R2:W3:Y:S02]  /*7750*/  SYNCS.PHASECHK.TRANS64.TRYWAIT P0, [R0+URZ+0xe0], R3 ;  /* 0x0000e003000075a7 */ /* 0x0044e400080011ff */
[----:B---3--:R-:W-:Y:S05]  /*7760*/  @!P0 NANOSLEEP.SYNCS 0x989680 ;  /* 0x009896800000895d */ /* 0x008fea0003900000 */
[----:B------:R-:W3:Y:S02]  /*7770*/  @!P0 SYNCS.PHASECHK.TRANS64 P0, [R0+URZ+0xe0], R3 ;  /* 0x0000e003000085a7 */ /* 0x000ee400080010ff */
[----:B---3--:R-:W-:Y:S05]  /*7780*/  @!P0 BRA `(.L_x_24) ;  /* 0xfffffffc00f08947 */ /* 0x008fea000383ffff */
[----:B------:R-:W-:Y:S05]  /*7790*/  BRA `(.L_x_112) ;  /* 0xffffffa000347947 */ /* 0x000fea000383ffff */
.L_x_27:
[----:B--2---:R-:W-:-:S07]  /*77a0*/  MOV R0, UR33 ;  /* 0x0000002100007c02 */ /* 0x004fce0008000f00 */
.L_x_113:
[----:B--2---:R2:W3:Y:S02]  /*77b0*/  SYNCS.PHASECHK.TRANS64.TRYWAIT P0, [R0+URZ+0x20], R3 ;  /* 0x00002003000075a7 */ /* 0x0044e400080011ff */
[----:B---3--:R-:W-:Y:S05]  /*77c0*/  @!P0 NANOSLEEP.SYNCS 0x989680 ;  /* 0x009896800000895d */ /* 0x008fea0003900000 */
[----:B------:R-:W3:Y:S02]  /*77d0*/  @!P0 SYNCS.PHASECHK.TRANS64 P0, [R0+URZ+0x20], R3 ;  /* 0x00002003000085a7 */ /* 0x000ee400080010ff */
[----:B---3--:R-:W-:Y:S05]  /*77e0*/  @!P0 BRA `(.L_x_113) ;  /* 0xfffffffc00f08947 */ /* 0x008fea000383ffff */
[----:B------:R-:W-:Y:S05]  /*77f0*/  BRA `(.L_x_26) ;  /* 0xffffffa000747947 */ /* 0x000fea000383ffff */
.L_x_34:
[----:B-1----:R-:W-:-:S07]  /*7800*/  MOV R0, UR17 ;  /* 0x0000001100007c02 */ /* 0x002fce0008000f00 */
.L_x_114:
[----:B-1----:R1:W2:Y:S02]  /*7810*/  SYNCS.PHASECHK.TRANS64.TRYWAIT P0, [R0+URZ+0x20], R3 ;  /* 0x00002003000075a7 */ /* 0x0022a400080011ff */
[----:B--2---:R-:W-:Y:S05]  /*7820*/  @!P0 NANOSLEEP.SYNCS 0x989680 ;  /* 0x009896800000895d */ /* 0x004fea0003900000 */
[----:B------:R-:W2:Y:S02]  /*7830*/  @!P0 SYNCS.PHASECHK.TRANS64 P0, [R0+URZ+0x20], R3 ;  /* 0x00002003000085a7 */ /* 0x000ea400080010ff */
[----:B--2---:R-:W-:Y:S05]  /*7840*/  @!P0 BRA `(.L_x_114) ;  /* 0xfffffffc00f08947 */ /* 0x004fea000383ffff */
[----:B------:R-:W-:Y:S05]  /*7850*/  BRA `(.L_x_33) ;  /* 0xffffffa400307947 */ /* 0x000fea000383ffff */
.L_x_39:
[----:B-1----:R1:W2:Y:S02]  /*7860*/  SYNCS.PHASECHK.TRANS64.TRYWAIT P0, [R3+URZ+0x70], R0 ;  /* 0x00007000030075a7 */ /* 0x0022a400080011ff */
[----:B--2---:R-:W-:Y:S05]  /*7870*/  @!P0 NANOSLEEP.SYNCS 0x989680 ;  /* 0x009896800000895d */ /* 0x004fea0003900000 */
[----:B------:R-:W2:Y:S02]  /*7880*/  @!P0 SYNCS.PHASECHK.TRANS64 P0, [R3+URZ+0x70], R0 ;  /* 0x00007000030085a7 */ /* 0x000ea400080010ff */
[----:B--2---:R-:W-:Y:S05]  /*7890*/  @!P0 BRA `(.L_x_39) ;  /* 0xfffffffc00f08947 */ /* 0x004fea000383ffff */
[----:B------:R-:W-:Y:S05]  /*78a0*/  BRA `(.L_x_115) ;  /* 0xffffffa400d07947 */ /* 0x000fea000383ffff */
.L_x_43:
[----:B-1----:R-:W-:-:S07]  /*78b0*/  MOV R0, UR4 ;  /* 0x0000000400007c02 */ /* 0x002fce0008000f00 */
.L_x_116:
[----:B-1----:R1:W2:Y:S02]  /*78c0*/  SYNCS.PHASECHK.TRANS64.TRYWAIT P0, [R0+URZ], R3 ;  /* 0x00000003000075a7 */ /* 0x0022a400080011ff */
[----:B--2---:R-:W-:Y:S05]  /*78d0*/  @!P0 NANOSLEEP.SYNCS 0x989680 ;  /* 0x009896800000895d */ /* 0x004fea0003900000 */
[----:B------:R-:W2:Y:S02]  /*78e0*/  @!P0 SYNCS.PHASECHK.TRANS64 P0, [R0+URZ], R3 ;  /* 0x00000003000085a7 */ /* 0x000ea400080010ff */
[----:B--2---:R-:W-:Y:S05]  /*78f0*/  @!P0 BRA `(.L_x_116) ;  /* 0xfffffffc00f08947 */ /* 0x004fea000383ffff */
[----:B------:R-:W-:Y:S05]  /*7900*/  BRA `(.L_x_117) ;  /* 0xffffffac00747947 */ /* 0x000fea000383ffff */
.L_x_44:
[----:B------:R-:W-:-:S07]  /*7910*/  MOV R0, UR5 ;  /* 0x0000000500007c02 */ /* 0x000fce0008000f00 */
.L_x_118:
[----:B-1----:R1:W2:Y:S02]  /*7920*/  SYNCS.PHASECHK.TRANS64.TRYWAIT P0, [R0+URZ], R3 ;  /* 0x00000003000075a7 */ /* 0x0022a400080011ff */
[----:B--2---:R-:W-:Y:S05]  /*7930*/  @!P0 NANOSLEEP.SYNCS 0x989680 ;  /* 0x009896800000895d */ /* 0x004fea0003900000 */
[----:B------:R-:W2:Y:S02]  /*7940*/  @!P0 SYNCS.PHASECHK.TRANS64 P0, [R0+URZ], R3 ;  /* 0x00000003000085a7 */ /* 0x000ea400080010ff */
[----:B--2---:R-:W-:Y:S05]  /*7950*/  @!P0 BRA `(.L_x_118) ;  /* 0xfffffffc00f08947 */ /* 0x004fea000383ffff */
[----:B------:R-:W-:Y:S05]  /*7960*/  BRA `(.L_x_119) ;  /* 0xffffffac00807947 */ /* 0x000fea000383ffff */
.L_x_45:
[----:B------:R-:W-:-:S07]  /*7970*/  MOV R0, UR5 ;  /* 0x0000000500007c02 */ /* 0x000fce0008000f00 */
.L_x_120:
[----:B-1----:R1:W2:Y:S02]  /*7980*/  SYNCS.PHASECHK.TRANS64.TRYWAIT P0, [R0+URZ], R3 ;  /* 0x00000003000075a7 */ /* 0x0022a400080011ff */
[----:B--2---:R-:W-:Y:S05]  /*7990*/  @!P0 NANOSLEEP.SYNCS 0x989680 ;  /* 0x009896800000895d */ /* 0x004fea0003900000 */
[----:B------:R-:W2:Y:S02]  /*79a0*/  @!P0 SYNCS.PHASECHK.TRANS64 P0, [R0+URZ], R3 ;  /* 0x00000003000085a7 */ /* 0x000ea400080010ff */
[----:B--2---:R-:W-:Y:S05]  /*79b0*/  @!P0 BRA `(.L_x_120) ;  /* 0xfffffffc00f08947 */ /* 0x004fea000383ffff */
[----:B------:R-:W-:Y:S05]  /*79c0*/  BRA `(.L_x_121) ;  /* 0xffffffac008c7947 */ /* 0x000fea000383ffff */
.L_x_48:
[----:B-1----:R1:W2:Y:S02]  /*79d0*/  SYNCS.PHASECHK.TRANS64.TRYWAIT P0, [R2+URZ+0xd0], R5 ;  /* 0x0000d005020075a7 */ /* 0x0022a400080011ff */
[----:B--2---:R-:W-:Y:S05]  /*79e0*/  @!P0 NANOSLEEP.SYNCS 0x989680 ;  /* 0x009896800000895d */ /* 0x004fea0003900000 */
[----:B------:R-:W2:Y:S02]  /*79f0*/  @!P0 SYNCS.PHASECHK.TRANS64 P0, [R2+URZ+0xd0], R5 ;  /* 0x0000d005020085a7 */ /* 0x000ea400080010ff */
[----:B--2---:R-:W-:Y:S05]  /*7a00*/  @!P0 BRA `(.L_x_48) ;  /* 0xfffffffc00f08947 */ /* 0x004fea000383ffff */
[----:B------:R-:W-:Y:S05]  /*7a10*/  BRA `(.L_x_122) ;  /* 0xffffffac00f07947 */ /* 0x000fea000383ffff */
.L_x_49:
[----:B------:R-:W-:-:S07]  /*7a20*/  MOV R2, UR4 ;  /* 0x0000000400027c02 */ /* 0x000fce0008000f00 */
.L_x_123:
[----:B-1----:R1:W2:Y:S02]  /*7a30*/  SYNCS.PHASECHK.TRANS64.TRYWAIT P0, [R2+URZ+0x80], R5 ;  /* 0x00008005020075a7 */ /* 0x0022a400080011ff */
[----:B--2---:R-:W-:Y:S05]  /*7a40*/  @!P0 NANOSLEEP.SYNCS 0x989680 ;  /* 0x009896800000895d */ /* 0x004fea0003900000 */
[----:B------:R-:W2:Y:S02]  /*7a50*/  @!P0 SYNCS.PHASECHK.TRANS64 P0, [R2+URZ+0x80], R5 ;  /* 0x00008005020085a7 */ /* 0x000ea400080010ff */
[----:B--2---:R-:W-:Y:S05]  /*7a60*/  @!P0 BRA `(.L_x_123) ;  /* 0xfffffffc00f08947 */ /* 0x004fea000383ffff */
[----:B------:R-:W-:Y:S05]  /*7a70*/  BRA `(.L_x_124) ;  /* 0xffffffb000007947 */ /* 0x000fea000383ffff */
.L_x_50:
[----:B-1----:R1:W2:Y:S02]  /*7a80*/  SYNCS.PHASECHK.TRANS64.TRYWAIT P1, [R2+URZ+0x70], R5 ;  /* 0x00007005020075a7 */ /* 0x0022a400080211ff */
[----:B--2---:R-:W-:Y:S05]  /*7a90*/  @!P1 NANOSLEEP.SYNCS 0x989680 ;  /* 0x009896800000995d */ /* 0x004fea0003900000 */
[----:B------:R-:W2:Y:S02]  /*7aa0*/  @!P1 SYNCS.PHASECHK.TRANS64 P1, [R2+URZ+0x70], R5 ;  /* 0x00007005020095a7 */ /* 0x000ea400080210ff */
[----:B--2---:R-:W-:Y:S05]  /*7ab0*/  @!P1 BRA `(.L_x_50) ;  /* 0xfffffffc00f09947 */ /* 0x004fea000383ffff */
[----:B------:R-:W-:Y:S05]  /*7ac0*/  BRA `(.L_x_125) ;  /* 0xffffffb000307947 */ /* 0x000fea000383ffff */
.L_x_53:
[----:B------:R-:W-:-:S07]  /*7ad0*/  MOV R0, UR4 ;  /* 0x0000000400007c02 */ /* 0x000fce0008000f00 */
.L_x_126:
[----:B-1----:R1:W2:Y:S02]  /*7ae0*/  SYNCS.PHASECHK.TRANS64.TRYWAIT P0, [R0+URZ+0x80], R3 ;  /* 0x00008003000075a7 */ /* 0x0022a400080011ff */
[----:B--2---:R-:W-:Y:S05]  /*7af0*/  @!P0 NANOSLEEP.SYNCS 0x989680 ;  /* 0x009896800000895d */ /* 0x004fea0003900000 */
[----:B------:R-:W2:Y:S02]  /*7b00*/  @!P0 SYNCS.PHASECHK.TRANS64 P0, [R0+URZ+0x80], R3 ;  /* 0x00008003000085a7 */ /* 0x000ea400080010ff */
[----:B--2---:R-:W-:Y:S05]  /*7b10*/  @!P0 BRA `(.L_x_126) ;  /* 0xfffffffc00f08947 */ /* 0x004fea000383ffff */
[----:B------:R-:W-:Y:S05]  /*7b20*/  BRA `(.L_x_52) ;  /* 0xffffffb000847947 */ /* 0x000fea000383ffff */
.L_x_60:
[----:B-1----:R1:W2:Y:S02]  /*7b30*/  SYNCS.PHASECHK.TRANS64.TRYWAIT P1, [R0+URZ+0x70], R5 ;  /* 0x00007005000075a7 */ /* 0x0022a400080211ff */
[----:B--2---:R-:W-:Y:S05]  /*7b40*/  @!P1 NANOSLEEP.SYNCS 0x989680 ;  /* 0x009896800000995d */ /* 0x004fea0003900000 */
[----:B------:R-:W2:Y:S02]  /*7b50*/  @!P1 SYNCS.PHASECHK.TRANS64 P1, [R0+URZ+0x70], R5 ;  /* 0x00007005000095a7 */ /* 0x000ea400080210ff */
[----:B--2---:R-:W-:Y:S05]  /*7b60*/  @!P1 BRA `(.L_x_60) ;  /* 0xfffffffc00f09947 */ /* 0x004fea000383ffff */
[----:B------:R-:W-:Y:S05]  /*7b70*/  BRA `(.L_x_127) ;  /* 0xffffffb400ec7947 */ /* 0x000fea000383ffff */
.L_x_61:
[----:B------:R-:W-:-:S07]  /*7b80*/  MOV R3, UR23 ;  /* 0x0000001700037c02 */ /* 0x000fce0008000f00 */
.L_x_128:
[----:B-1----:R1:W2:Y:S02]  /*7b90*/  SYNCS.PHASECHK.TRANS64.TRYWAIT P0, [R3+URZ+0xb0], R0 ;  /* 0x0000b000030075a7 */ /* 0x0022a400080011ff */
[----:B--2---:R-:W-:Y:S05]  /*7ba0*/  @!P0 NANOSLEEP.SYNCS 0x989680 ;  /* 0x009896800000895d */ /* 0x004fea0003900000 */
[----:B------:R-:W2:Y:S02]  /*7bb0*/  @!P0 SYNCS.PHASECHK.TRANS64 P0, [R3+URZ+0xb0], R0 ;  /* 0x0000b000030085a7 */ /* 0x000ea400080010ff */
[----:B--2---:R-:W-:Y:S05]  /*7bc0*/  @!P0 BRA `(.L_x_128) ;  /* 0xfffffffc00f08947 */ /* 0x004fea000383ffff */
[----:B------:R-:W-:Y:S05]  /*7bd0*/  BRA `(.L_x_129) ;  /* 0xffffffb8003c7947 */ /* 0x000fea000383ffff */
.L_x_64:
[----:B------:R-:W-:Y:S07]  /*7be0*/  MOV R0, UR5 ;  /* 0x0000000500007c02 */ /* 0x000fee0008000f00 */
.L_x_130:
[----:B-1----:R1:W2:Y:S02]  /*7bf0*/  SYNCS.PHASECHK.TRANS64.TRYWAIT P0, [R0+URZ], R3 ;  /* 0x00000003000075a7 */ /* 0x0022a400080011ff */
[----:B--2---:R-:W-:Y:S05]  /*7c00*/  @!P0 NANOSLEEP.SYNCS 0x989680 ;  /* 0x009896800000895d */ /* 0x004fea0003900000 */
[----:B------:R-:W2:Y:S02]  /*7c10*/  @!P0 SYNCS.PHASECHK.TRANS64 P0, [R0+URZ], R3 ;  /* 0x00000003000085a7 */ /* 0x000ea400080010ff */
[----:B--2---:R-:W-:Y:S05]  /*7c20*/  @!P0 BRA `(.L_x_130) ;  /* 0xfffffffc00f08947 */ /* 0x004fea000383ffff */
[----:B------:R-:W-:Y:S05]  /*7c30*/  BRA `(.L_x_63) ;  /* 0xffffffb800587947 */ /* 0x000fea000383ffff */
.L_x_67:
[----:B------:R-:W-:-:S07]  /*7c40*/  MOV R0, UR4 ;  /* 0x0000000400007c02 */ /* 0x000fce0008000f00 */
.L_x_131:
[----:B--2---:R2:W4:Y:S02]  /*7c50*/  SYNCS.PHASECHK.TRANS64.TRYWAIT P0, [R0+URZ], R3 ;  /* 0x00000003000075a7 */ /* 0x00452400080011ff */
[----:B----4-:R-:W-:Y:S05]  /*7c60*/  @!P0 NANOSLEEP.SYNCS 0x989680 ;  /* 0x009896800000895d */ /* 0x010fea0003900000 */
[----:B------:R-:W4:Y:S02]  /*7c70*/  @!P0 SYNCS.PHASECHK.TRANS64 P0, [R0+URZ], R3 ;  /* 0x00000003000085a7 */ /* 0x000f2400080010ff */
[----:B----4-:R-:W-:Y:S05]  /*7c80*/  @!P0 BRA `(.L_x_131) ;  /* 0xfffffffc00f08947 */ /* 0x010fea000383ffff */
[----:B------:R-:W-:Y:S05]  /*7c90*/  BRA `(.L_x_132) ;  /* 0xffffffbc000c7947 */ /* 0x000fea000383ffff */
.L_x_68:
[----:B------:R-:W-:-:S07]  /*7ca0*/  MOV R0, UR5 ;  /* 0x0000000500007c02 */ /* 0x000fce0008000f00 */
.L_x_133:
[----:B-1----:R1:W2:Y:S02]  /*7cb0*/  SYNCS.PHASECHK.TRANS64.TRYWAIT P0, [R0+URZ], R3 ;  /* 0x00000003000075a7 */ /* 0x0022a400080011ff */
[----:B--2---:R-:W-:Y:S05]  /*7cc0*/  @!P0 NANOSLEEP.SYNCS 0x989680 ;  /* 0x009896800000895d */ /* 0x004fea0003900000 */
[----:B------:R-:W2:Y:S02]  /*7cd0*/  @!P0 SYNCS.PHASECHK.TRANS64 P0, [R0+URZ], R3 ;  /* 0x00000003000085a7 */ /* 0x000ea400080010ff */
[----:B--2---:R-:W-:Y:S05]  /*7ce0*/  @!P0 BRA `(.L_x_133) ;  /* 0xfffffffc00f08947 */ /* 0x004fea000383ffff */
[----:B------:R-:W-:Y:S05]  /*7cf0*/  BRA `(.L_x_134) ;  /* 0xffffffbc00187947 */ /* 0x000fea000383ffff */
.L_x_69:
[----:B------:R-:W-:-:S07]  /*7d00*/  MOV R0, UR5 ;  /* 0x0000000500007c02 */ /* 0x000fce0008000f00 */
.L_x_135:
[----:B-1----:R1:W2:Y:S02]  /*7d10*/  SYNCS.PHASECHK.TRANS64.TRYWAIT P0, [R0+URZ], R3 ;  /* 0x00000003000075a7 */ /* 0x0022a400080011ff */
[----:B--2---:R-:W-:Y:S05]  /*7d20*/  @!P0 NANOSLEEP.SYNCS 0x989680 ;  /* 0x009896800000895d */ /* 0x004fea0003900000 */
[----:B------:R-:W2:Y:S02]  /*7d30*/  @!P0 SYNCS.PHASECHK.TRANS64 P0, [R0+URZ], R3 ;  /* 0x00000003000085a7 */ /* 0x000ea400080010ff */
[----:B--2---:R-:W-:Y:S05]  /*7d40*/  @!P0 BRA `(.L_x_135) ;  /* 0xfffffffc00f08947 */ /* 0x004fea000383ffff */
[----:B------:R-:W-:Y:S05]  /*7d50*/  BRA `(.L_x_136) ;  /* 0xffffffbc00247947 */ /* 0x000fea000383ffff */
.L_x_70:
[----:B------:R-:W-:-:S07]  /*7d60*/  MOV R0, UR4 ;  /* 0x0000000400007c02 */ /* 0x000fce0008000f00 */
.L_x_137:
[----:B-1----:R1:W2:Y:S02]  /*7d70*/  SYNCS.PHASECHK.TRANS64.TRYWAIT P0, [R0+URZ], R3 ;  /* 0x00000003000075a7 */ /* 0x0022a400080011ff */
[----:B--2---:R-:W-:Y:S05]  /*7d80*/  @!P0 NANOSLEEP.SYNCS 0x989680 ;  /* 0x009896800000895d */ /* 0x004fea0003900000 */
[----:B------:R-:W2:Y:S02]  /*7d90*/  @!P0 SYNCS.PHASECHK.TRANS64 P0, [R0+URZ], R3 ;  /* 0x00000003000085a7 */ /* 0x000ea400080010ff */
[----:B--2---:R-:W-:Y:S05]  /*7da0*/  @!P0 BRA `(.L_x_137) ;  /* 0xfffffffc00f08947 */ /* 0x004fea000383ffff */
[----:B------:R-:W-:Y:S05]  /*7db0*/  BRA `(.L_x_138) ;  /* 0xffffffbc00307947 */ /* 0x000fea000383ffff */
.L_x_75:
[----:B--2---:R2:W4:Y:S02]  /*7dc0*/  SYNCS.PHASECHK.TRANS64.TRYWAIT P0, [R12+URZ+0x70], R9 ;  /* 0x000070090c0075a7 */ /* 0x00452400080011ff */
[----:B----4-:R-:W-:Y:S05]  /*7dd0*/  @!P0 NANOSLEEP.SYNCS 0x989680 ;  /* 0x009896800000895d */ /* 0x010fea0003900000 */
[----:B------:R-:W4:Y:S02]  /*7de0*/  @!P0 SYNCS.PHASECHK.TRANS64 P0, [R12+URZ+0x70], R9 ;  /* 0x000070090c0085a7 */ /* 0x000f2400080010ff */
[----:B----4-:R-:W-:Y:S05]  /*7df0*/  @!P0 BRA `(.L_x_75) ;  /* 0xfffffffc00f08947 */ /* 0x010fea000383ffff */
[----:B------:R-:W-:Y:S05]  /*7e00*/  BRA `(.L_x_139) ;  /* 0xffffffc000507947 */ /* 0x000fea000383ffff */
.L_x_78:
[----:B------:R-:W-:Y:S07]  /*7e10*/  MOV R0, UR21 ;  /* 0x0000001500007c02 */ /* 0x000fee0008000f00 */
.L_x_140:
[----:B--2---:R2:W3:Y:S02]  /*7e20*/  SYNCS.PHASECHK.TRANS64.TRYWAIT P2, [R0+URZ+0x68], R11 ;  /* 0x0000680b000075a7 */ /* 0x0044e400080411ff */
[----:B---3--:R-:W-:Y:S05]  /*7e30*/  @!P2 NANOSLEEP.SYNCS 0x989680 ;  /* 0x009896800000a95d */ /* 0x008fea0003900000 */
[----:B------:R-:W3:Y:S02]  /*7e40*/  @!P2 SYNCS.PHASECHK.TRANS64 P2, [R0+URZ+0x68], R11 ;  /* 0x0000680b0000a5a7 */ /* 0x000ee400080410ff */
[----:B---3--:R-:W-:Y:S05]  /*7e50*/  @!P2 BRA `(.L_x_140) ;  /* 0xfffffffc00f0a947 */ /* 0x008fea000383ffff */
[----:B------:R-:W-:Y:S05]  /*7e60*/  BRA `(.L_x_77) ;  /* 0xffffffc400b87947 */ /* 0x000fea000383ffff */
.L_x_81:
[----:B--2---:R-:W-:Y:S07]  /*7e70*/  MOV R0, UR21 ;  /* 0x0000001500007c02 */ /* 0x004fee0008000f00 */
.L_x_141:
[----:B--2---:R2:W3:Y:S02]  /*7e80*/  SYNCS.PHASECHK.TRANS64.TRYWAIT P0, [R0+URZ+0x50], R9 ;  /* 0x00005009000075a7 */ /* 0x0044e400080011ff */
[----:B---3--:R-:W-:Y:S05]  /*7e90*/  @!P0 NANOSLEEP.SYNCS 0x989680 ;  /* 0x009896800000895d */ /* 0x008fea0003900000 */
[----:B------:R-:W3:Y:S02]  /*7ea0*/  @!P0 SYNCS.PHASECHK.TRANS64 P0, [R0+URZ+0x50], R9 ;  /* 0x00005009000085a7 */ /* 0x000ee400080010ff */
[----:B---3--:R-:W-:Y:S05]  /*7eb0*/  @!P0 BRA `(.L_x_141) ;  /* 0xfffffffc00f08947 */ /* 0x008fea000383ffff */
[----:B------:R-:W-:Y:S05]  /*7ec0*/  BRA `(.L_x_142) ;  /* 0xffffffc800147947 */ /* 0x000fea000383ffff */
.L_x_82:
[----:B------:R-:W-:Y:S07]  /*7ed0*/  MOV R0, UR21 ;  /* 0x0000001500007c02 */ /* 0x000fee0008000f00 */
.L_x_143:
[----:B--2---:R2:W3:Y:S02]  /*7ee0*/  SYNCS.PHASECHK.TRANS64.TRYWAIT P0, [R0+URZ+0x58], R9 ;  /* 0x00005809000075a7 */ /* 0x0044e400080011ff */
[----:B---3--:R-:W-:Y:S05]  /*7ef0*/  @!P0 NANOSLEEP.SYNCS 0x989680 ;  /* 0x009896800000895d */ /* 0x008fea0003900000 */
[----:B------:R-:W3:Y:S02]  /*7f00*/  @!P0 SYNCS.PHASECHK.TRANS64 P0, [R0+URZ+0x58], R9 ;  /* 0x00005809000085a7 */ /* 0x000ee400080010ff */
[----:B---3--:R-:W-:Y:S05]  /*7f10*/  @!P0 BRA `(.L_x_143) ;  /* 0xfffffffc00f08947 */ /* 0x008fea000383ffff */
[----:B------:R-:W-:Y:S05]  /*7f20*/  BRA `(.L_x_144) ;  /* 0xffffffc8004c7947 */ /* 0x000fea000383ffff */
.L_x_84:
[----:B------:R-:W-:-:S07]  /*7f30*/  MOV R0, UR21 ;  /* 0x0000001500007c02 */ /* 0x000fce0008000f00 */
.L_x_145:
[----:B---3--:R3:W4:Y:S02]  /*7f40*/  SYNCS.PHASECHK.TRANS64.TRYWAIT P0, [R0+URZ+0x50], R3 ;  /* 0x00005003000075a7 */ /* 0x00872400080011ff */
[----:B----4-:R-:W-:Y:S05]  /*7f50*/  @!P0 NANOSLEEP.SYNCS 0x989680 ;  /* 0x009896800000895d */ /* 0x010fea0003900000 */
[----:B------:R-:W4:Y:S02]  /*7f60*/  @!P0 SYNCS.PHASECHK.TRANS64 P0, [R0+URZ+0x50], R3 ;  /* 0x00005003000085a7 */ /* 0x000f2400080010ff */
[----:B----4-:R-:W-:Y:S05]  /*7f70*/  @!P0 BRA `(.L_x_145) ;  /* 0xfffffffc00f08947 */ /* 0x010fea000383ffff */
[----:B------:R-:W-:Y:S05]  /*7f80*/  BRA `(.L_x_146) ;  /* 0xffffffc800bc7947 */ /* 0x000fea000383ffff */
.L_x_86:
[----:B-1----:R1:W2:Y:S02]  /*7f90*/  SYNCS.PHASECHK.TRANS64.TRYWAIT P0, [R3+URZ+0x70], R0 ;  /* 0x00007000030075a7 */ /* 0x0022a400080011ff */
[----:B--2---:R-:W-:Y:S05]  /*7fa0*/  @!P0 NANOSLEEP.SYNCS 0x989680 ;  /* 0x009896800000895d */ /* 0x004fea0003900000 */
[----:B------:R-:W2:Y:S02]  /*7fb0*/  @!P0 SYNCS.PHASECHK.TRANS64 P0, [R3+URZ+0x70], R0 ;  /* 0x00007000030085a7 */ /* 0x000ea400080010ff */
[----:B--2---:R-:W-:Y:S05]  /*7fc0*/  @!P0 BRA `(.L_x_86) ;  /* 0xfffffffc00f08947 */ /* 0x004fea000383ffff */
[----:B------:R-:W-:Y:S05]  /*7fd0*/  BRA `(.L_x_147) ;  /* 0xffffffcc00847947 */ /* 0x000fea000383ffff */
.L_x_97:
[----:B--2---:R2:W1:Y:S02]  /*7fe0*/  SYNCS.PHASECHK.TRANS64.TRYWAIT P1, [R2+URZ+0x40], R5 ;  /* 0x00004005020075a7 */ /* 0x00446400080211ff */
[----:B-1----:R-:W-:Y:S05]  /*7ff0*/  @!P1 NANOSLEEP.SYNCS 0x989680 ;  /* 0x009896800000995d */ /* 0x002fea0003900000 */
[----:B------:R-:W1:Y:S02]  /*8000*/  @!P1 SYNCS.PHASECHK.TRANS64 P1, [R2+URZ+0x40], R5 ;  /* 0x00004005020095a7 */ /* 0x000e6400080210ff */
[----:B-1----:R-:W-:Y:S05]  /*8010*/  @!P1 BRA `(.L_x_97) ;  /* 0xfffffffc00f09947 */ /* 0x002fea000383ffff */
[----:B------:R-:W-:Y:S05]  /*8020*/  BRA `(.L_x_96) ;  /* 0xffffffd800f87947 */ /* 0x000fea000383ffff */
.L_x_99:
[----:B--2---:R2:W4:Y:S02]  /*8030*/  SYNCS.PHASECHK.TRANS64.TRYWAIT P0, [R100+URZ+0x90], R3 ;  /* 0x00009003640075a7 */ /* 0x00452400080011ff */
[----:B----4-:R-:W-:Y:S05]  /*8040*/  @!P0 NANOSLEEP.SYNCS 0x989680 ;  /* 0x009896800000895d */ /* 0x010fea0003900000 */
[----:B------:R-:W4:Y:S02]  /*8050*/  @!P0 SYNCS.PHASECHK.TRANS64 P0, [R100+URZ+0x90], R3 ;  /* 0x00009003640085a7 */ /* 0x000f2400080010ff */
[----:B----4-:R-:W-:Y:S05]  /*8060*/  @!P0 BRA `(.L_x_99) ;  /* 0xfffffffc00f08947 */ /* 0x010fea000383ffff */
[----:B------:R-:W-:Y:S05]  /*8070*/  BRA `(.L_x_98) ;  /* 0xffffffdc00487947 */ /* 0x000fea000383ffff */
.L_x_107:
[----:B---3--:R3:W4:Y:S02]  /*8080*/  SYNCS.PHASECHK.TRANS64.TRYWAIT P0, [R109+URZ+0x40], R4 ;  /* 0x000040046d0075a7 */ /* 0x00872400080011ff */
[----:B----4-:R-:W-:Y:S05]  /*8090*/  @!P0 NANOSLEEP.SYNCS 0x989680 ;  /* 0x009896800000895d */ /* 0x010fea0003900000 */
[----:B------:R-:W4:Y:S02]  /*80a0*/  @!P0 SYNCS.PHASECHK.TRANS64 P0, [R109+URZ+0x40], R4 ;  /* 0x000040046d0085a7 */ /* 0x000f2400080010ff */
[----:B----4-:R-:W-:Y:S05]  /*80b0*/  @!P0 BRA `(.L_x_107) ;  /* 0xfffffffc00f08947 */ /* 0x010fea000383ffff */
[----:B------:R-:W-:Y:S05]  /*80c0*/  BRA `(.L_x_106) ;  /* 0xffffffe8003c7947 */ /* 0x000fea000383ffff */
        .weak           $__internal_0_$__cuda_sm10x_tcgen05_guardrail_trap_col_being_dealloced_not_returned_by_alloc
        .type           $__internal_0_$__cuda_sm10x_tcgen05_guardrail_trap_col_being_dealloced_not_returned_by_alloc,@function
        .size           $__internal_0_$__cuda_sm10x_tcgen05_guardrail_trap_col_being_dealloced_not_returned_by_alloc,($__internal_1_$__cuda_sm10x_tcgen05_guardrail_trap_phase_invalid_during_alloc - $__internal_0_$__cuda_sm10x_tcgen05_guardrail_trap_col_being_dealloced_not_returned_by_alloc)
$__internal_0_$__cuda_sm10x_tcgen05_guardrail_trap_col_being_dealloced_not_returned_by_alloc:
[----:B------:R-:W-:Y:S05]  /*80d0*/  BPT.TRAP 0x1 ;  /* 0x000000040000795c */ /* 0x000fea0000300000 */
[----:B------:R-:W-:-:S04]  /*80e0*/  HFMA2 R3, -RZ, RZ, 0, 0 ;  /* 0x00000000ff037431 */ /* 0x000fc800000001ff */
[----:B------:R-:W-:Y:S05]  /*80f0*/  RET.REL.NODEC R2 `(_ZN7cutlass13device_kernelINS_4gemm6kernel13GemmUniversalIN4cute5tupleIJiiiiEEENS1_10collective13CollectiveMmaINS1_35MainloopSm100TmaUmmaWarpSpecializedILi4ELi2ELi4ENS5_IJNS4_1CILi1EEENSA_ILi2EEESB_EEEEENS5_IJNSA_ILi64EEENSA_ILi128EEESF_EEENS_12float_e5m2_tENS5_IJlSB_lEEESI_SJ_NS4_8TiledMMAINS4_8MMA_AtomIJNS4_10MMA_TraitsINS4_19SM100_MMA_F8F6F4_SSEJSI_SI_fSF_SG_NS4_17integral_constantINS4_4UMMA5MajorELSQ_0EEESR_NSO_INSP_7ScaleInELSS_0EEEST_EEEEEENS4_6LayoutINS5_IJSB_SB_SB_EEENS5_IJNSA_ILi0EEESY_SY_EEEEENS5_IJNS4_10UnderscoreES11_S11_EEEEENS4_23SM90_TMA_LOAD_MULTICASTENS4_14ComposedLayoutINS4_7SwizzleILi2ELi4ELi3EEENS4_18smem_ptr_flag_bitsILi8EEENSW_INS5_IJNSA_ILi8EEESF_EEENS5_IJSF_SB_EEEEEEEvNS4_8identityENS4_13SM90_TMA_LOADES1E_vS1F_EENS_8epilogue10collective18CollectiveEpilogueINS1I_23Sm100TmaWarpSpecializedILi2ELi2ELi32ELb0ELb0EEEJSH_NS5_IJNSW_ISF_SB_EES1N_EEESI_SJ_SI_SJ_NS1I_6fusion15FusionCallbacksIS1M_NS1P_17LinearCombinationISI_fSI_fLNS_15FloatRoundStyleE2EEESH_S1O_JEEENS4_5SM1004TMEM4LOAD26SM100_TMEM_LOAD_16dp32b32xES1G_S1E_NS4_39AutoVectorizingCopyWithAssumedAlignmentILi128EEENS4_14SM90_TMA_STOREES1E_S20_S20_EEEvvEEEEvNT_6ParamsE) ;  /* 0xffffff7c02c07950 */ /* 0x000fea0003c3ffff */
        .weak           $__internal_1_$__cuda_sm10x_tcgen05_guardrail_trap_phase_invalid_during_alloc
        .type           $__internal_1_$__cuda_sm10x_tcgen05_guardrail_trap_phase_invalid_during_alloc,@function
        .size           $__internal_1_$__cuda_sm10x_tcgen05_guardrail_trap_phase_invalid_during_alloc,($__internal_2_$__cuda_sm10x_tcgen05_guardrail_trap_unallocated_columns_being_dealloced - $__internal_1_$__cuda_sm10x_tcgen05_guardrail_trap_phase_invalid_during_alloc)
$__internal_1_$__cuda_sm10x_tcgen05_guardrail_trap_phase_invalid_during_alloc:
[----:B------:R-:W-:Y:S05]  /*8100*/  BPT.TRAP 0x1 ;  /* 0x000000040000795c */ /* 0x000fea0000300000 */
[----:B------:R-:W-:-:S04]  /*8110*/  MOV R5, 0x0 ;  /* 0x0000000000057802 */ /* 0x000fc80000000f00 */
[----:B------:R-:W-:Y:S05]  /*8120*/  RET.REL.NODEC R4 `(_ZN7cutlass13device_kernelINS_4gemm6kernel13GemmUniversalIN4cute5tupleIJiiiiEEENS1_10collective13CollectiveMmaINS1_35MainloopSm100TmaUmmaWarpSpecializedILi4ELi2ELi4ENS5_IJNS4_1CILi1EEENSA_ILi2EEESB_EEEEENS5_IJNSA_ILi64EEENSA_ILi128EEESF_EEENS_12float_e5m2_tENS5_IJlSB_lEEESI_SJ_NS4_8TiledMMAINS4_8MMA_AtomIJNS4_10MMA_TraitsINS4_19SM100_MMA_F8F6F4_SSEJSI_SI_fSF_SG_NS4_17integral_constantINS4_4UMMA5MajorELSQ_0EEESR_NSO_INSP_7ScaleInELSS_0EEEST_EEEEEENS4_6LayoutINS5_IJSB_SB_SB_EEENS5_IJNSA_ILi0EEESY_SY_EEEEENS5_IJNS4_10UnderscoreES11_S11_EEEEENS4_23SM90_TMA_LOAD_MULTICASTENS4_14ComposedLayoutINS4_7SwizzleILi2ELi4ELi3EEENS4_18smem_ptr_flag_bitsILi8EEENSW_INS5_IJNSA_ILi8EEESF_EEENS5_IJSF_SB_EEEEEEEvNS4_8identityENS4_13SM90_TMA_LOADES1E_vS1F_EENS_8epilogue10collective18CollectiveEpilogueINS1I_23Sm100TmaWarpSpecializedILi2ELi2ELi32ELb0ELb0EEEJSH_NS5_IJNSW_ISF_SB_EES1N_EEESI_SJ_SI_SJ_NS1I_6fusion15FusionCallbacksIS1M_NS1P_17LinearCombinationISI_fSI_fLNS_15FloatRoundStyleE2EEESH_S1O_JEEENS4_5SM1004TMEM4LOAD26SM100_TMEM_LOAD_16dp32b32xES1G_S1E_NS4_39AutoVectorizingCopyWithAssumedAlignmentILi128EEENS4_14SM90_TMA_STOREES1E_S20_S20_EEEvvEEEEvNT_6ParamsE) ;  /* 0xffffff7c04b47950 */ /* 0x000fea0003c3ffff */
        .weak           $__internal_2_$__cuda_sm10x_tcgen05_guardrail_trap_unallocated_columns_being_dealloced
        .type           $__internal_2_$__cuda_sm10x_tcgen05_guardrail_trap_unallocated_columns_being_dealloced,@function
        .size           $__internal_2_$__cuda_sm10x_tcgen05_guardrail_trap_unallocated_columns_being_dealloced,(.L_x_149 - $__internal_2_$__cuda_sm10x_tcgen05_guardrail_trap_unallocated_columns_being_dealloced)
$__internal_2_$__cuda_sm10x_tcgen05_guardrail_trap_unallocated_columns_being_dealloced:
[----:B------:R-:W-:Y:S05]  /*8130*/  BPT.TRAP 0x1 ;  /* 0x000000040000795c */ /* 0x000fea0000300000 */
[----:B------:R-:W-:-:S04]  /*8140*/  HFMA2 R3, -RZ, RZ, 0, 0 ;  /* 0x00000000ff037431 */ /* 0x000fc800000001ff */
[----:B------:R-:W-:Y:S05]  /*8150*/  RET.REL.NODEC R2 `(_ZN7cutlass13device_kernelINS_4gemm6kernel13GemmUniversalIN4cute5tupleIJiiiiEEENS1_10collective13CollectiveMmaINS1_35MainloopSm100TmaUmmaWarpSpecializedILi4ELi2ELi4ENS5_IJNS4_1CILi1EEENSA_ILi2EEESB_EEEEENS5_IJNSA_ILi64EEENSA_ILi128EEESF_EEENS_12float_e5m2_tENS5_IJlSB_lEEESI_SJ_NS4_8TiledMMAINS4_8MMA_AtomIJNS4_10MMA_TraitsINS4_19SM100_MMA_F8F6F4_SSEJSI_SI_fSF_SG_NS4_17integral_constantINS4_4UMMA5MajorELSQ_0EEESR_NSO_INSP_7ScaleInELSS_0EEEST_EEEEEENS4_6LayoutINS5_IJSB_SB_SB_EEENS5_IJNSA_ILi0EEESY_SY_EEEEENS5_IJNS4_10UnderscoreES11_S11_EEEEENS4_23SM90_TMA_LOAD_MULTICASTENS4_14ComposedLayoutINS4_7SwizzleILi2ELi4ELi3EEENS4_18smem_ptr_flag_bitsILi8EEENSW_INS5_IJNSA_ILi8EEESF_EEENS5_IJSF_SB_EEEEEEEvNS4_8identityENS4_13SM90_TMA_LOADES1E_vS1F_EENS_8epilogue10collective18CollectiveEpilogueINS1I_23Sm100TmaWarpSpecializedILi2ELi2ELi32ELb0ELb0EEEJSH_NS5_IJNSW_ISF_SB_EES1N_EEESI_SJ_SI_SJ_NS1I_6fusion15FusionCallbacksIS1M_NS1P_17LinearCombinationISI_fSI_fLNS_15FloatRoundStyleE2EEESH_S1O_JEEENS4_5SM1004TMEM4LOAD26SM100_TMEM_LOAD_16dp32b32xES1G_S1E_NS4_39AutoVectorizingCopyWithAssumedAlignmentILi128EEENS4_14SM90_TMA_STOREES1E_S20_S20_EEEvvEEEEvNT_6ParamsE) ;  /* 0xffffff7c02a87950 */ /* 0x000fea0003c3ffff */
.L_x_148:
[----:B------:R-:W-:-:S00]  /*8160*/  BRA `(.L_x_148) ;  /* 0xfffffffc00fc7947 */ /* 0x000fc0000383ffff */
[----:B------:R-:W-:-:S00]  /*8170*/  NOP ;  /* 0x0000000000007918 */ /* 0x000fc00000000000 */
        /* <DEDUP_REMOVED lines=8> */
.L_x_149:


//--------------------- .nv.global.init           --------------------------
	.section	.nv.global.init,"aw",@progbits
.nv.global.init:
	.type		$str$27,@object
	.size		$str$27,($str$28 - $str$27)
$str$27:
        /*0000*/ 	.byte	0x28, 0x61, 0x64, 0x64, 0x72, 0x65, 0x73, 0x73, 0x20, 0x26, 0x20, 0x6d, 0x61, 0x73, 0x6b, 0x29
        /*0010*/ 	.byte	0x20, 0x3d, 0x3d, 0x20, 0x30, 0x00
	.type		$str$28,@object
	.size		$str$28,($str$26 - $str$28)
$str$28:
        /*0016*/ 	.byte	0x2f, 0x74, 0x6d, 0x70, 0x2f, 0x63, 0x75, 0x74, 0x6c, 0x61, 0x73, 0x73, 0x5f, 0x73, 0x77, 0x65
        /*0026*/ 	.byte	0x65, 0x70, 0x5f, 0x73, 0x72, 0x63, 0x2f, 0x69, 0x6e, 0x63, 0x6c, 0x75, 0x64, 0x65, 0x2f, 0x63
        /*0036*/ 	.byte	0x75, 0x74, 0x65, 0x2f, 0x70, 0x6f, 0x69, 0x6e, 0x74, 0x65, 0x72, 0x5f, 0x66, 0x6c, 0x61, 0x67
        /*0046*/ 	.byte	0x67, 0x65, 0x64, 0x2e, 0x68, 0x70, 0x70, 0x00
	.type		$str$26,@object
	.size		$str$26,($str$25 - $str$26)
$str$26:
        /*004e*/ 	.byte	0x2f, 0x74, 0x6d, 0x70, 0x2f, 0x63, 0x75, 0x74, 0x6c, 0x61, 0x73, 0x73, 0x5f, 0x73, 0x77, 0x65
        /*005e*/ 	.byte	0x65, 0x70, 0x5f, 0x73, 0x72, 0x63, 0x2f, 0x69, 0x6e, 0x63, 0x6c, 0x75, 0x64, 0x65, 0x2f, 0x63
        /*006e*/ 	.byte	0x75, 0x74, 0x65, 0x2f, 0x61, 0x74, 0x6f, 0x6d, 0x2f, 0x63, 0x6f, 0x70, 0x79, 0x5f, 0x74, 0x72
        /*007e*/ 	.byte	0x61, 0x69, 0x74, 0x73, 0x5f, 0x73, 0x6d, 0x31, 0x30, 0x30, 0x2e, 0x68, 0x70, 0x70, 0x00
	.type		$str$25,@object
	.size		$str$25,(__unnamed_1 - $str$25)
$str$25:
        /*008d*/ 	.byte	0x28, 0x28, 0x75, 0x69, 0x6e, 0x74, 0x33, 0x32, 0x5f, 0x74, 0x28, 0x74, 0x68, 0x72, 0x65, 0x61
        /*009d*/ 	.byte	0x64, 0x49, 0x64, 0x78, 0x2e, 0x78, 0x29, 0x20, 0x2f, 0x20, 0x33, 0x32, 0x29, 0x20, 0x25, 0x20
        /*00ad*/ 	.byte	0x34, 0x29, 0x20, 0x3d, 0x3d, 0x20, 0x28, 0x28, 0x28, 0x74, 0x6d, 0x65, 0x6d, 0x5f, 0x61, 0x64
        /*00bd*/ 	.byte	0x64, 0x72, 0x20, 0x3e, 0x3e, 0x20, 0x31, 0x36, 0x29, 0x20, 0x2f, 0x20, 0x33, 0x32, 0x29, 0x20
        /*00cd*/ 	.byte	0x25, 0x20, 0x34, 0x29, 0x00
	.type		__unnamed_1,@object
	.size		__unnamed_1,(__unnamed_2 - __unnamed_1)
__unnamed_1:
        /*00d2*/ 	.byte	0x61, 0x75, 0x74, 0x6f, 0x20, 0x63, 0x75, 0x74, 0x65, 0x3a, 0x3a, 0x61, 0x73, 0x5f, 0x70, 0x6f
        /* <DEDUP_REMOVED lines=24> */
        /*0262*/ 	.byte	0x3c, 0x34, 0x30, 0x39, 0x36, 0x3e, 0x3e, 0x3e, 0x3e, 0x5d, 0x00
	.type		__unnamed_2,@object
	.size		__unnamed_2,(.L_2 - __unnamed_2)
__unnamed_2:
        /* <DEDUP_REMOVED lines=40> */
        /*04ed*/ 	.byte	0x74, 0x65, 0x3a, 0x3a, 0x43, 0x3c, 0x30, 0x3e, 0x3e, 0x3e, 0x3e, 0x5d, 0x00
.L_2:


//--------------------- .nv.shared._ZN7cutlass13device_kernelINS_4gemm6kernel13GemmUniversalIN4cute5tupleIJiiiiEEENS1_10collective13CollectiveMmaINS1_35MainloopSm100TmaUmmaWarpSpecializedILi4ELi2ELi4ENS5_IJNS4_1CILi1EEENSA_ILi2EEESB_EEEEENS5_IJNSA_ILi64EEENSA_ILi128EEESF_EEENS_12float_e5m2_tENS5_IJlSB_lEEESI_SJ_NS4_8TiledMMAINS4_8MMA_AtomIJNS4_10MMA_TraitsINS4_19SM100_MMA_F8F6F4_SSEJSI_SI_fSF_SG_NS4_17integral_constantINS4_4UMMA5MajorELSQ_0EEESR_NSO_INSP_7ScaleInELSS_0EEEST_EEEEEENS4_6LayoutINS5_IJSB_SB_SB_EEENS5_IJNSA_ILi0EEESY_SY_EEEEENS5_IJNS4_10UnderscoreES11_S11_EEEEENS4_23SM90_TMA_LOAD_MULTICASTENS4_14ComposedLayoutINS4_7SwizzleILi2ELi4ELi3EEENS4_18smem_ptr_flag_bitsILi8EEENSW_INS5_IJNSA_ILi8EEESF_EEENS5_IJSF_SB_EEEEEEEvNS4_8identityENS4_13SM90_TMA_LOADES1E_vS1F_EENS_8epilogue10collective18CollectiveEpilogueINS1I_23Sm100TmaWarpSpecializedILi2ELi2ELi32ELb0ELb0EEEJSH_NS5_IJNSW_ISF_SB_EES1N_EEESI_SJ_SI_SJ_NS1I_6fusion15FusionCallbacksIS1M_NS1P_17LinearCombinationISI_fSI_fLNS_15FloatRoundStyleE2EEESH_S1O_JEEENS4_5SM1004TMEM4LOAD26SM100_TMEM_LOAD_16dp32b32xES1G_S1E_NS4_39AutoVectorizingCopyWithAssumedAlignmentILi128EEENS4_14SM90_TMA_STOREES1E_S20_S20_EEEvvEEEEvNT_6ParamsE --------------------------
	.section	.nv.shared._ZN7cutlass13device_kernelINS_4gemm6kernel13GemmUniversalIN4cute5tupleIJiiiiEEENS1_10collective13CollectiveMmaINS1_35MainloopSm100TmaUmmaWarpSpecializedILi4ELi2ELi4ENS5_IJNS4_1CILi1EEENSA_ILi2EEESB_EEEEENS5_IJNSA_ILi64EEENSA_ILi128EEESF_EEENS_12float_e5m2_tENS5_IJlSB_lEEESI_SJ_NS4_8TiledMMAINS4_8MMA_AtomIJNS4_10MMA_TraitsINS4_19SM100_MMA_F8F6F4_SSEJSI_SI_fSF_SG_NS4_17integral_constantINS4_4UMMA5MajorELSQ_0EEESR_NSO_INSP_7ScaleInELSS_0EEEST_EEEEEENS4_6LayoutINS5_IJSB_SB_SB_EEENS5_IJNSA_ILi0EEESY_SY_EEEEENS5_IJNS4_10UnderscoreES11_S11_EEEEENS4_23SM90_TMA_LOAD_MULTICASTENS4_14ComposedLayoutINS4_7SwizzleILi2ELi4ELi3EEENS4_18smem_ptr_flag_bitsILi8EEENSW_INS5_IJNSA_ILi8EEESF_EEENS5_IJSF_SB_EEEEEEEvNS4_8identityENS4_13SM90_TMA_LOADES1E_vS1F_EENS_8epilogue10collective18CollectiveEpilogueINS1I_23Sm100TmaWarpSpecializedILi2ELi2ELi32ELb0ELb0EEEJSH_NS5_IJNSW_ISF_SB_EES1N_EEESI_SJ_SI_SJ_NS1I_6fusion15FusionCallbacksIS1M_NS1P_17LinearCombinationISI_fSI_fLNS_15FloatRoundStyleE2EEESH_S1O_JEEENS4_5SM1004TMEM4LOAD26SM100_TMEM_LOAD_16dp32b32xES1G_S1E_NS4_39AutoVectorizingCopyWithAssumedAlignmentILi128EEENS4_14SM90_TMA_STOREES1E_S20_S20_EEEvvEEEEvNT_6ParamsE,"aw",@nobits
	.sectionflags	@""
	.align	16
	.zero		1024


//--------------------- .nv.shared.reserved.0     --------------------------
	.section	.nv.shared.reserved.0,"aw",@nobits
	.weak		__nv_reservedSMEM_offset_0_alias
	.size		__nv_reservedSMEM_offset_0_alias, 0, 64
	.other		__nv_reservedSMEM_offset_0_alias,@"STO_CUDA_RESERVED_SHARED STV_DEFAULT"
__nv_reservedSMEM_offset_0_alias:
	.zero		0
.nv.shared.reserved.0:
	.zero		64
	.weak		__nv_reservedSMEM_tcgen05_partition
	.type		__nv_reservedSMEM_tcgen05_partition,@object
	.size		__nv_reservedSMEM_tcgen05_partition,(.L_0 - __nv_reservedSMEM_tcgen05_partition)
__nv_reservedSMEM_tcgen05_partition:
	.zero		32
.L_0:


//--------------------- .nv.global                --------------------------
	.section	.nv.global,"aw",@nobits
.nv.global:
	.type		_ZN39_INTERNAL_9d3f131b_4_k_cu_06ab18bb_82894cute1_E,@object
	.size		_ZN39_INTERNAL_9d3f131b_4_k_cu_06ab18bb_82894cute1_E,(_ZN39_INTERNAL_9d3f131b_4_k_cu_06ab18bb_82894cuda3std3__45__cpo6cbeginE - _ZN39_INTERNAL_9d3f131b_4_k_cu_06ab18bb_82894cute1_E)
_ZN39_INTERNAL_9d3f131b_4_k_cu_06ab18bb_82894cute1_E:
	.zero		1
	.type		_ZN39_INTERNAL_9d3f131b_4_k_cu_06ab18bb_82894cuda3std3__45__cpo6cbeginE,@object
	.size		_ZN39_INTERNAL_9d3f131b_4_k_cu_06ab18bb_82894cuda3std3__45__cpo6cbeginE,(_ZN39_INTERNAL_9d3f131b_4_k_cu_06ab18bb_82894cuda3std3__48in_placeE - _ZN39_INTERNAL_9d3f131b_4_k_cu_06ab18bb_82894cuda3std3__45__cpo6cbeginE)
_ZN39_INTERNAL_9d3f131b_4_k_cu_06ab18bb_82894cuda3std3__45__cpo6cbeginE:
	.zero		1
	.type		_ZN39_INTERNAL_9d3f131b_4_k_cu_06ab18bb_82894cuda3std3__48in_placeE,@object
	.size		_ZN39_INTERNAL_9d3f131b_4_k_cu_06ab18bb_82894cuda3std3__48in_placeE,(_ZN39_INTERNAL_9d3f131b_4_k_cu_06ab18bb_82894cuda3std6ranges3__45__cpo9iter_moveE - _ZN39_INTERNAL_9d3f131b_4_k_cu_06ab18bb_82894cuda3std3__48in_placeE)
_ZN39_INTERNAL_9d3f131b_4_k_cu_06ab18bb_82894cuda3std3__48in_placeE:
	.zero		1
	.type		_ZN39_INTERNAL_9d3f131b_4_k_cu_06ab18bb_82894cuda3std6ranges3__45__cpo9iter_moveE,@object
	.size		_ZN39_INTERNAL_9d3f131b_4_k_cu_06ab18bb_82894cuda3std6ranges3__45__cpo9iter_moveE,(_ZN39_INTERNAL_9d3f131b_4_k_cu_06ab18bb_82894cuda3std3__45__cpo5beginE - _ZN39_INTERNAL_9d3f131b_4_k_cu_06ab18bb_82894cuda3std6ranges3__45__cpo9iter_moveE)
_ZN39_INTERNAL_9d3f131b_4_k_cu_06ab18bb_82894cuda3std6ranges3__45__cpo9iter_moveE:
	.zero		1
	.type		_ZN39_INTERNAL_9d3f131b_4_k_cu_06ab18bb_82894cuda3std3__45__cpo5beginE,@object
	.size		_ZN39_INTERNAL_9d3f131b_4_k_cu_06ab18bb_82894cuda3std3__45__cpo5beginE,(_ZN39_INTERNAL_9d3f131b_4_k_cu_06ab18bb_82894cuda3std3__441_GLOBAL__N__9d3f131b_4_k_cu_06ab18bb_82896ignoreE - _ZN39_INTERNAL_9d3f131b_4_k_cu_06ab18bb_82894cuda3std3__45__cpo5beginE)
_ZN39_INTERNAL_9d3f131b_4_k_cu_06ab18bb_82894cuda3std3__45__cpo5beginE:
	.zero		1
	.type		_ZN39_INTERNAL_9d3f131b_4_k_cu_06ab18bb_82894cuda3std3__441_GLOBAL__N__9d3f131b_4_k_cu_06ab18bb_82896ignoreE,@object
	.size		_ZN39_INTERNAL_9d3f131b_4_k_cu_06ab18bb_82894cuda3std3__441_GLOBAL__N__9d3f131b_4_k_cu_06ab18bb_82896ignoreE,(_ZN39_INTERNAL_9d3f131b_4_k_cu_06ab18bb_82894cute7productE - _ZN39_INTERNAL_9d3f131b_4_k_cu_06ab18bb_82894cuda3std3__441_GLOBAL__N__9d3f131b_4_k_cu_06ab18bb_82896ignoreE)
_ZN39_INTERNAL_9d3f131b_4_k_cu_06ab18bb_82894cuda3std3__441_GLOBAL__N__9d3f131b_4_k_cu_06ab18bb_82896ignoreE:
	.zero		1
	.type		_ZN39_INTERNAL_9d3f131b_4_k_cu_06ab18bb_82894cute7productE,@object
	.size		_ZN39_INTERNAL_9d3f131b_4_k_cu_06ab18bb_82894cute7productE,(_ZN39_INTERNAL_9d3f131b_4_k_cu_06ab18bb_82894cuda3std3__45__cpo3endE - _ZN39_INTERNAL_9d3f131b_4_k_cu_06ab18bb_82894cute7productE)
_ZN39_INTERNAL_9d3f131b_4_k_cu_06ab18bb_82894cute7productE:
	.zero		1
	.type		_ZN39_INTERNAL_9d3f131b_4_k_cu_06ab18bb_82894cuda3std3__45__cpo3endE,@object
	.size		_ZN39_INTERNAL_9d3f131b_4_k_cu_06ab18bb_82894cuda3std3__45__cpo3endE,(_ZN39_INTERNAL_9d3f131b_4_k_cu_06ab18bb_82894cuda3std3__419piecewise_constructE - _ZN39_INTERNAL_9d3f131b_4_k_cu_06ab18bb_82894cuda3std3__45__cpo3endE)
_ZN39_INTERNAL_9d3f131b_4_k_cu_06ab18bb_82894cuda3std3__45__cpo3endE:
	.zero		1
	.type		_ZN39_INTERNAL_9d3f131b_4_k_cu_06ab18bb_82894cuda3std3__419piecewise_constructE,@object
	.size		_ZN39_INTERNAL_9d3f131b_4_k_cu_06ab18bb_82894cuda3std3__419piecewise_constructE,(_ZN39_INTERNAL_9d3f131b_4_k_cu_06ab18bb_82894cuda3std3__45__cpo4cendE - _ZN39_INTERNAL_9d3f131b_4_k_cu_06ab18bb_82894cuda3std3__419piecewise_constructE)
_ZN39_INTERNAL_9d3f131b_4_k_cu_06ab18bb_82894cuda3std3__419piecewise_constructE:
	.zero		1
	.type		_ZN39_INTERNAL_9d3f131b_4_k_cu_06ab18bb_82894cuda3std3__45__cpo4cendE,@object
	.size		_ZN39_INTERNAL_9d3f131b_4_k_cu_06ab18bb_82894cuda3std3__45__cpo4cendE,(_ZN39_INTERNAL_9d3f131b_4_k_cu_06ab18bb_82894cuda3std6ranges3__45__cpo4swapE - _ZN39_INTERNAL_9d3f131b_4_k_cu_06ab18bb_82894cuda3std3__45__cpo4cendE)
_ZN39_INTERNAL_9d3f131b_4_k_cu_06ab18bb_82894cuda3std3__45__cpo4cendE:
	.zero		1
	.type		_ZN39_INTERNAL_9d3f131b_4_k_cu_06ab18bb_82894cuda3std6ranges3__45__cpo4swapE,@object
	.size		_ZN39_INTERNAL_9d3f131b_4_k_cu_06ab18bb_82894cuda3std6ranges3__45__cpo4swapE,(.L_10 - _ZN39_INTERNAL_9d3f131b_4_k_cu_06ab18bb_82894cuda3std6ranges3__45__cpo4swapE)
_ZN39_INTERNAL_9d3f131b_4_k_cu_06ab18bb_82894cuda3std6ranges3__45__cpo4swapE:
	.zero		1
.L_10:


//--------------------- .nv.constant0._ZN7cutlass13device_kernelINS_4gemm6kernel13GemmUniversalIN4cute5tupleIJiiiiEEENS1_10collective13CollectiveMmaINS1_35MainloopSm100TmaUmmaWarpSpecializedILi4ELi2ELi4ENS5_IJNS4_1CILi1EEENSA_ILi2EEESB_EEEEENS5_IJNSA_ILi64EEENSA_ILi128EEESF_EEENS_12float_e5m2_tENS5_IJlSB_lEEESI_SJ_NS4_8TiledMMAINS4_8MMA_AtomIJNS4_10MMA_TraitsINS4_19SM100_MMA_F8F6F4_SSEJSI_SI_fSF_SG_NS4_17integral_constantINS4_4UMMA5MajorELSQ_0EEESR_NSO_INSP_7ScaleInELSS_0EEEST_EEEEEENS4_6LayoutINS5_IJSB_SB_SB_EEENS5_IJNSA_ILi0EEESY_SY_EEEEENS5_IJNS4_10UnderscoreES11_S11_EEEEENS4_23SM90_TMA_LOAD_MULTICASTENS4_14ComposedLayoutINS4_7SwizzleILi2ELi4ELi3EEENS4_18smem_ptr_flag_bitsILi8EEENSW_INS5_IJNSA_ILi8EEESF_EEENS5_IJSF_SB_EEEEEEEvNS4_8identityENS4_13SM90_TMA_LOADES1E_vS1F_EENS_8epilogue10collective18CollectiveEpilogueINS1I_23Sm100TmaWarpSpecializedILi2ELi2ELi32ELb0ELb0EEEJSH_NS5_IJNSW_ISF_SB_EES1N_EEESI_SJ_SI_SJ_NS1I_6fusion15FusionCallbacksIS1M_NS1P_17LinearCombinationISI_fSI_fLNS_15FloatRoundStyleE2EEESH_S1O_JEEENS4_5SM1004TMEM4LOAD26SM100_TMEM_LOAD_16dp32b32xES1G_S1E_NS4_39AutoVectorizingCopyWithAssumedAlignmentILi128EEENS4_14SM90_TMA_STOREES1E_S20_S20_EEEvvEEEEvNT_6ParamsE --------------------------
	.section	.nv.constant0._ZN7cutlass13device_kernelINS_4gemm6kernel13GemmUniversalIN4cute5tupleIJiiiiEEENS1_10collective13CollectiveMmaINS1_35MainloopSm100TmaUmmaWarpSpecializedILi4ELi2ELi4ENS5_IJNS4_1CILi1EEENSA_ILi2EEESB_EEEEENS5_IJNSA_ILi64EEENSA_ILi128EEESF_EEENS_12float_e5m2_tENS5_IJlSB_lEEESI_SJ_NS4_8TiledMMAINS4_8MMA_AtomIJNS4_10MMA_TraitsINS4_19SM100_MMA_F8F6F4_SSEJSI_SI_fSF_SG_NS4_17integral_constantINS4_4UMMA5MajorELSQ_0EEESR_NSO_INSP_7ScaleInELSS_0EEEST_EEEEEENS4_6LayoutINS5_IJSB_SB_SB_EEENS5_IJNSA_ILi0EEESY_SY_EEEEENS5_IJNS4_10UnderscoreES11_S11_EEEEENS4_23SM90_TMA_LOAD_MULTICASTENS4_14ComposedLayoutINS4_7SwizzleILi2ELi4ELi3EEENS4_18smem_ptr_flag_bitsILi8EEENSW_INS5_IJNSA_ILi8EEESF_EEENS5_IJSF_SB_EEEEEEEvNS4_8identityENS4_13SM90_TMA_LOADES1E_vS1F_EENS_8epilogue10collective18CollectiveEpilogueINS1I_23Sm100TmaWarpSpecializedILi2ELi2ELi32ELb0ELb0EEEJSH_NS5_IJNSW_ISF_SB_EES1N_EEESI_SJ_SI_SJ_NS1I_6fusion15FusionCallbacksIS1M_NS1P_17LinearCombinationISI_fSI_fLNS_15FloatRoundStyleE2EEESH_S1O_JEEENS4_5SM1004TMEM4LOAD26SM100_TMEM_LOAD_16dp32b32xES1G_S1E_NS4_39AutoVectorizingCopyWithAssumedAlignmentILi128EEENS4_14SM90_TMA_STOREES1E_S20_S20_EEEvvEEEEvNT_6ParamsE,"a",@progbits
	.sectionflags	@""
	.align	4
.nv.constant0._ZN7cutlass13device_kernelINS_4gemm6kernel13GemmUniversalIN4cute5tupleIJiiiiEEENS1_10collective13CollectiveMmaINS1_35MainloopSm100TmaUmmaWarpSpecializedILi4ELi2ELi4ENS5_IJNS4_1CILi1EEENSA_ILi2EEESB_EEEEENS5_IJNSA_ILi64EEENSA_ILi128EEESF_EEENS_12float_e5m2_tENS5_IJlSB_lEEESI_SJ_NS4_8TiledMMAINS4_8MMA_AtomIJNS4_10MMA_TraitsINS4_19SM100_MMA_F8F6F4_SSEJSI_SI_fSF_SG_NS4_17integral_constantINS4_4UMMA5MajorELSQ_0EEESR_NSO_INSP_7ScaleInELSS_0EEEST_EEEEEENS4_6LayoutINS5_IJSB_SB_SB_EEENS5_IJNSA_ILi0EEESY_SY_EEEEENS5_IJNS4_10UnderscoreES11_S11_EEEEENS4_23SM90_TMA_LOAD_MULTICASTENS4_14ComposedLayoutINS4_7SwizzleILi2ELi4ELi3EEENS4_18smem_ptr_flag_bitsILi8EEENSW_INS5_IJNSA_ILi8EEESF_EEENS5_IJSF_SB_EEEEEEEvNS4_8identityENS4_13SM90_TMA_LOADES1E_vS1F_EENS_8epilogue10collective18CollectiveEpilogueINS1I_23Sm100TmaWarpSpecializedILi2ELi2ELi32ELb0ELb0EEEJSH_NS5_IJNSW_ISF_SB_EES1N_EEESI_SJ_SI_SJ_NS1I_6fusion15FusionCallbacksIS1M_NS1P_17LinearCombinationISI_fSI_fLNS_15FloatRoundStyleE2EEESH_S1O_JEEENS4_5SM1004TMEM4LOAD26SM100_TMEM_LOAD_16dp32b32xES1G_S1E_NS4_39AutoVectorizingCopyWithAssumedAlignmentILi128EEENS4_14SM90_TMA_STOREES1E_S20_S20_EEEvvEEEEvNT_6ParamsE:
	.zero		2944


//--------------------- SYMBOLS --------------------------

	.type		.nv.reservedSmem.offset0,@object
	.size		.nv.reservedSmem.offset0,0x4
	.type		.nv.reservedSmem.cap,@object
	.size		.nv.reservedSmem.cap,0x4
	.type		__assertfail,@function
